def matmul_kernel(
    a_ptr,
    b_ptr,
    c_ptr,
    M,
    N,
    K,
    stride_am,
    stride_ak,
    stride_bk,
    stride_bn,
    stride_cm,
    stride_cn,
    BLOCK_M: tl.constexpr,
    BLOCK_N: tl.constexpr,
    BLOCK_K: tl.constexpr,
    GROUP_M: tl.constexpr,
):
    pid = tl.program_id(axis=0)
    num_pid_m = tl.cdiv(M, BLOCK_M)
    num_pid_n = tl.cdiv(N, BLOCK_N)
    num_pid_in_group = GROUP_M * num_pid_n
    group_id = pid // num_pid_in_group
    first_pid_m = group_id * GROUP_M
    group_size_m = min(num_pid_m - first_pid_m, GROUP_M)
    pid_m = first_pid_m + ((pid % num_pid_in_group) % group_size_m)
    pid_n = (pid % num_pid_in_group) // group_size_m

    offs_am = (pid_m * BLOCK_M + tl.arange(0, BLOCK_M)) % M
    offs_bn = (pid_n * BLOCK_N + tl.arange(0, BLOCK_N)) % N
    offs_k = tl.arange(0, BLOCK_K)
    a_ptrs = a_ptr + offs_am[:, None] * stride_am + offs_k[None, :] * stride_ak
    b_ptrs = b_ptr + offs_k[:, None] * stride_bk + offs_bn[None, :] * stride_bn

    acc = tl.zeros((BLOCK_M, BLOCK_N), dtype=tl.float32)
    for kk in range(0, tl.cdiv(K, BLOCK_K)):
        a = tl.load(a_ptrs, mask=offs_k[None, :] < K - kk * BLOCK_K, other=0.0)
        b = tl.load(b_ptrs, mask=offs_k[:, None] < K - kk * BLOCK_K, other=0.0)
        acc = tl.dot(a, b, acc)
        a_ptrs += BLOCK_K * stride_ak
        b_ptrs += BLOCK_K * stride_bk

    c = acc.to(c_ptr.dtype.element_ty)
    offs_cm = pid_m * BLOCK_M + tl.arange(0, BLOCK_M)
    offs_cn = pid_n * BLOCK_N + tl.arange(0, BLOCK_N)
    c_ptrs = c_ptr + offs_cm[:, None] * stride_cm + offs_cn[None, :] * stride_cn
    mask = (offs_cm[:, None] < M) & (offs_cn[None, :] < N)
    tl.store(c_ptrs, c, mask=mask)

# config = {"BLOCK_K": 64, "BLOCK_M": 256, "BLOCK_N": 64, "GROUP_M": 8, "arch": "sm_100", "dtype": "fp32", "num_ctas": 2, "num_stages": 3, "num_warps": 4}
# arch = sm_100


// ===== COMPILED SASS (sm_100a) =====

	.target	sm_100a

	.elftype	@"ET_EXEC"


//--------------------- .note.nv.tkinfo           --------------------------
	.section	.note.nv.tkinfo,"",@"SHT_NOTE"
	.sectionflags	@"SHF_NOTE_NV_TKINFO"
	.tkinfo
        /*0018*/ 	.word	0x00000081
        /*0030*/ 	.string	""
        /*0030*/ 	.string	"ptxas-blackwell"
        /*0030*/ 	.string	"Cuda compilation tools, release 12.9, V12.9.86"
        /*0030*/ 	.string	"Build cuda_12.9.r12.9/compiler.36037853_0"
        /*0030*/ 	.string	"-v  -suppress-debug-info  -lineinfo  -arch sm_100a "



//--------------------- .note.nv.cuver            --------------------------
	.section	.note.nv.cuver,"",@"SHT_NOTE"
	.sectionflags	@"SHF_NOTE_NV_CUVER"
        /*0018*/ 	.short	0x0001
        /*001a*/ 	.short	0x0064
        /*001c*/ 	.short	0x0001
        /*001e*/ 	.short	0x0000
        /*0020*/ 	.short	0x0001
        /*0022*/ 	.short	0x0000


//--------------------- .nv.info                  --------------------------
	.section	.nv.info,"",@"SHT_CUDA_INFO"
	.align	4


	//----- nvinfo : EIATTR_REGCOUNT
	.align		4
        /*0000*/ 	.byte	0x04, 0x2f
        /*0002*/ 	.short	(.L_6 - .L_5)
	.align		4
.L_5:
        /*0004*/ 	.word	index@(matmul_kernel)
        /*0008*/ 	.word	0x000000ff


	//----- nvinfo : EIATTR_FRAME_SIZE
	.align		4
.L_6:
        /*000c*/ 	.byte	0x04, 0x11
        /*000e*/ 	.short	(.L_8 - .L_7)
	.align		4
.L_7:
        /*0010*/ 	.word	index@($__internal_2_$__cuda_sm10x_tcgen05_guardrail_trap_unallocated_columns_being_dealloced)
        /*0014*/ 	.word	0x00000108


	//----- nvinfo : EIATTR_FRAME_SIZE
	.align		4
.L_8:
        /*0018*/ 	.byte	0x04, 0x11
        /*001a*/ 	.short	(.L_10 - .L_9)
	.align		4
.L_9:
        /*001c*/ 	.word	index@($__internal_1_$__cuda_sm10x_tcgen05_guardrail_trap_phase_invalid_during_alloc)
        /*0020*/ 	.word	0x00000108


	//----- nvinfo : EIATTR_FRAME_SIZE
	.align		4
.L_10:
        /*0024*/ 	.byte	0x04, 0x11
        /*0026*/ 	.short	(.L_12 - .L_11)
	.align		4
.L_11:
        /*0028*/ 	.word	index@($__internal_0_$__cuda_sm10x_tcgen05_guardrail_trap_col_being_dealloced_not_returned_by_alloc)
        /*002c*/ 	.word	0x00000108


	//----- nvinfo : EIATTR_FRAME_SIZE
	.align		4
.L_12:
        /*0030*/ 	.byte	0x04, 0x11
        /*0032*/ 	.short	(.L_14 - .L_13)
	.align		4
.L_13:
        /*0034*/ 	.word	index@(matmul_kernel)
        /*0038*/ 	.word	0x00000108


	//----- nvinfo : EIATTR_MIN_STACK_SIZE
	.align		4
.L_14:
        /*003c*/ 	.byte	0x04, 0x12
        /*003e*/ 	.short	(.L_16 - .L_15)
	.align		4
.L_15:
        /*0040*/ 	.word	index@(matmul_kernel)
        /*0044*/ 	.word	0x00000108
.L_16:


//--------------------- .nv.info.matmul_kernel    --------------------------
	.section	.nv.info.matmul_kernel,"",@"SHT_CUDA_INFO"
	.sectionflags	@""
	.align	4


	//----- nvinfo : EIATTR_CUDA_API_VERSION
	.align		4
        /*0000*/ 	.byte	0x04, 0x37
        /*0002*/ 	.short	(.L_18 - .L_17)
.L_17:
        /*0004*/ 	.word	0x00000081


	//----- nvinfo : EIATTR_KPARAM_INFO
	.align		4
.L_18:
        /*0008*/ 	.byte	0x04, 0x17
        /*000a*/ 	.short	(.L_20 - .L_19)
.L_19:
        /*000c*/ 	.word	0x00000000
        /*0010*/ 	.short	0x000d
        /*0012*/ 	.short	0x0048
        /*0014*/ 	.byte	0x00, 0xf4, 0x21, 0x00


	//----- nvinfo : EIATTR_KPARAM_INFO
	.align		4
.L_20:
        /*0018*/ 	.byte	0x04, 0x17
        /*001a*/ 	.short	(.L_22 - .L_21)
.L_21:
        /*001c*/ 	.word	0x00000000
        /*0020*/ 	.short	0x000c
        /*0022*/ 	.short	0x0040
        /*0024*/ 	.byte	0x00, 0xf4, 0x21, 0x00


	//----- nvinfo : EIATTR_KPARAM_INFO
	.align		4
.L_22:
        /*0028*/ 	.byte	0x04, 0x17
        /*002a*/ 	.short	(.L_24 - .L_23)
.L_23:
        /*002c*/ 	.word	0x00000000
        /*0030*/ 	.short	0x000b
        /*0032*/ 	.short	0x0038
        /*0034*/ 	.byte	0x00, 0xf0, 0x11, 0x00


	//----- nvinfo : EIATTR_KPARAM_INFO
	.align		4
.L_24:
        /*0038*/ 	.byte	0x04, 0x17
        /*003a*/ 	.short	(.L_26 - .L_25)
.L_25:
        /*003c*/ 	.word	0x00000000
        /*0040*/ 	.short	0x000a
        /*0042*/ 	.short	0x0034
        /*0044*/ 	.byte	0x00, 0xf0, 0x11, 0x00


	//----- nvinfo : EIATTR_KPARAM_INFO
	.align		4
.L_26:
        /*0048*/ 	.byte	0x04, 0x17
        /*004a*/ 	.short	(.L_28 - .L_27)
.L_27:
        /*004c*/ 	.word	0x00000000
        /*0050*/ 	.short	0x0009
        /*0052*/ 	.short	0x0030
        /*0054*/ 	.byte	0x00, 0xf0, 0x11, 0x00


	//----- nvinfo : EIATTR_KPARAM_INFO
	.align		4
.L_28:
        /*0058*/ 	.byte	0x04, 0x17
        /*005a*/ 	.short	(.L_30 - .L_29)
.L_29:
        /*005c*/ 	.word	0x00000000
        /*0060*/ 	.short	0x0008
        /*0062*/ 	.short	0x002c
        /*0064*/ 	.byte	0x00, 0xf0, 0x11, 0x00


	//----- nvinfo : EIATTR_KPARAM_INFO
	.align		4
.L_30:
        /*0068*/ 	.byte	0x04, 0x17
        /*006a*/ 	.short	(.L_32 - .L_31)
.L_31:
        /*006c*/ 	.word	0x00000000
        /*0070*/ 	.short	0x0007
        /*0072*/ 	.short	0x0028
        /*0074*/ 	.byte	0x00, 0xf0, 0x11, 0x00


	//----- nvinfo : EIATTR_KPARAM_INFO
	.align		4
.L_32:
        /*0078*/ 	.byte	0x04, 0x17
        /*007a*/ 	.short	(.L_34 - .L_33)
.L_33:
        /*007c*/ 	.word	0x00000000
        /*0080*/ 	.short	0x0006
        /*0082*/ 	.short	0x0024
        /*0084*/ 	.byte	0x00, 0xf0, 0x11, 0x00


	//----- nvinfo : EIATTR_KPARAM_INFO
	.align		4
.L_34:
        /*0088*/ 	.byte	0x04, 0x17
        /*008a*/ 	.short	(.L_36 - .L_35)
.L_35:
        /*008c*/ 	.word	0x00000000
        /*0090*/ 	.short	0x0005
        /*0092*/ 	.short	0x0020
        /*0094*/ 	.byte	0x00, 0xf0, 0x11, 0x00


	//----- nvinfo : EIATTR_KPARAM_INFO
	.align		4
.L_36:
        /*0098*/ 	.byte	0x04, 0x17
        /*009a*/ 	.short	(.L_38 - .L_37)
.L_37:
        /*009c*/ 	.word	0x00000000
        /*00a0*/ 	.short	0x0004
        /*00a2*/ 	.short	0x001c
        /*00a4*/ 	.byte	0x00, 0xf0, 0x11, 0x00


	//----- nvinfo : EIATTR_KPARAM_INFO
	.align		4
.L_38:
        /*00a8*/ 	.byte	0x04, 0x17
        /*00aa*/ 	.short	(.L_40 - .L_39)
.L_39:
        /*00ac*/ 	.word	0x00000000
        /*00b0*/ 	.short	0x0003
        /*00b2*/ 	.short	0x0018
        /*00b4*/ 	.byte	0x00, 0xf0, 0x11, 0x00


	//----- nvinfo : EIATTR_KPARAM_INFO
	.align		4
.L_40:
        /*00b8*/ 	.byte	0x04, 0x17
        /*00ba*/ 	.short	(.L_42 - .L_41)
.L_41:
        /*00bc*/ 	.word	0x00000000
        /*00c0*/ 	.short	0x0002
        /*00c2*/ 	.short	0x0010
        /*00c4*/ 	.byte	0x00, 0xf4, 0x21, 0x00


	//----- nvinfo : EIATTR_KPARAM_INFO
	.align		4
.L_42:
        /*00c8*/ 	.byte	0x04, 0x17
        /*00ca*/ 	.short	(.L_44 - .L_43)
.L_43:
        /*00cc*/ 	.word	0x00000000
        /*00d0*/ 	.short	0x0001
        /*00d2*/ 	.short	0x0008
        /*00d4*/ 	.byte	0x00, 0xf4, 0x21, 0x00


	//----- nvinfo : EIATTR_KPARAM_INFO
	.align		4
.L_44:
        /*00d8*/ 	.byte	0x04, 0x17
        /*00da*/ 	.short	(.L_46 - .L_45)
.L_45:
        /*00dc*/ 	.word	0x00000000
        /*00e0*/ 	.short	0x0000
        /*00e2*/ 	.short	0x0000
        /*00e4*/ 	.byte	0x00, 0xf4, 0x21, 0x00


	//----- nvinfo : EIATTR_EXPLICIT_CLUSTER
	.align		4
.L_46:
        /*00e8*/ 	.byte	0x01, 0x3e
	.zero		2


	//----- nvinfo : EIATTR_CTA_PER_CLUSTER
	.align		4
        /*00ec*/ 	.byte	0x04, 0x3d
        /*00ee*/ 	.short	(.L_48 - .L_47)
.L_47:
        /*00f0*/ 	.word	0x00000002
        /*00f4*/ 	.word	0x00000001
        /*00f8*/ 	.word	0x00000001


	//----- nvinfo : EIATTR_AT_ENTRY_FRAGMENTS
	.align		4
.L_48:
        /*00fc*/ 	.byte	0x04, 0x4f
        /*00fe*/ 	.short	(.L_50 - .L_49)


	//   ....[0]....
.L_49:
        /*0100*/ 	.word	0x00000004


	//   ....[1]....
        /*0104*/ 	.word	0x00000005


	//----- nvinfo : EIATTR_RESERVED_SMEM_USED
	.align		4
.L_50:
        /*0108*/ 	.byte	0x01, 0x41
	.zero		2


	//----- nvinfo : EIATTR_SPARSE_MMA_MASK
	.align		4
        /*010c*/ 	.byte	0x03, 0x50
        /*010e*/ 	.short	0x0000


	//----- nvinfo : EIATTR_TCGEN05_2CTA_USED
	.align		4
        /*0110*/ 	.byte	0x01, 0x52
	.zero		2


	//----- nvinfo : EIATTR_MAXREG_COUNT
	.align		4
        /*0114*/ 	.byte	0x03, 0x1b
        /*0116*/ 	.short	0x00ff


	//----- nvinfo : EIATTR_NUM_BARRIERS
	.align		4
        /*0118*/ 	.byte	0x02, 0x4c
        /*011a*/ 	.byte	0x01
	.zero		1


	//----- nvinfo : EIATTR_ANNOTATIONS
	.align		4
        /*011c*/ 	.byte	0x04, 0x55
        /*011e*/ 	.short	(.L_52 - .L_51)


	//   ....[0]....
.L_51:
        /*0120*/ 	.word	0x00000001
        /*0124*/ 	.byte	0xa0, 0x14, 0x00, 0x00, 0x01, 0x00, 0x00, 0x00, 0xe0, 0x14, 0x00, 0x00, 0x01, 0x00, 0x00, 0x00
        /* <DEDUP_REMOVED lines=64> */
        /*0534*/ 	.byte	0xe0, 0x89, 0x00, 0x00, 0x01, 0x00, 0x00, 0x00, 0x00, 0xc0, 0x00, 0x00


	//----- nvinfo : EIATTR_INT_WARP_WIDE_INSTR_OFFSETS
	.align		4
.L_52:
        /*0540*/ 	.byte	0x04, 0x31
        /*0542*/ 	.short	(.L_54 - .L_53)


	//   ....[0]....
.L_53:
        /*0544*/ 	.word	0x00002fc0


	//   ....[1]....
        /*0548*/ 	.word	0x00002fe0


	//   ....[2]....
        /*054c*/ 	.word	0x00003100


	//   ....[3]....
        /*0550*/ 	.word	0x0000dad0


	//   ....[4]....
        /*0554*/ 	.word	0x0000db20


	//----- nvinfo : EIATTR_COOP_GROUP_MASK_REGIDS
	.align		4
.L_54:
        /*0558*/ 	.byte	0x04, 0x29
        /*055a*/ 	.short	(.L_56 - .L_55)


	//   ....[0]....
.L_55:
        /*055c*/ 	.word	0xffffffff


	//   ....[1]....
        /*0560*/ 	.word	0xffffffff


	//   ....[2]....
        /*0564*/ 	.word	0xffffffff


	//   ....[3]....
        /*0568*/ 	.word	0xffffffff


	//----- nvinfo : EIATTR_COOP_GROUP_INSTR_OFFSETS
	.align		4
.L_56:
        /*056c*/ 	.byte	0x04, 0x28
        /*056e*/ 	.short	(.L_58 - .L_57)


	//   ....[0]....
.L_57:
        /*0570*/ 	.word	0x00000070


	//   ....[1]....
        /*0574*/ 	.word	0x00000670


	//   ....[2]....
        /*0578*/ 	.word	0x0000d960


	//   ....[3]....
        /*057c*/ 	.word	0x0000dbd0


	//----- nvinfo : EIATTR_VRC_CTA_INIT_COUNT
	.align		4
.L_58:
        /*0580*/ 	.byte	0x02, 0x4a
        /*0582*/ 	.byte	0x80
	.zero		1


	//----- nvinfo : EIATTR_MBARRIER_INSTR_OFFSETS
	.align		4
        /*0584*/ 	.byte	0x04, 0x39
        /*0586*/ 	.short	(.L_60 - .L_59)


	//   ....[0]....
.L_59:
        /*0588*/ 	.word	0x000002f0
        /*058c*/ 	.word	0x00000009
        /*0590*/ 	.word	0x00000000
        /*0594*/ 	.short	0x010a
        /*0596*/ 	.byte	0xff
	.zero		1


	//   ....[1]....
        /*0598*/ 	.word	0x00000310
        /*059c*/ 	.word	0x00000009
        /*05a0*/ 	.word	0x00000000
        /*05a4*/ 	.short	0x010a
        /*05a6*/ 	.byte	0xff
	.zero		1


	//   ....[2]....
        /*05a8*/ 	.word	0x000004e0
        /*05ac*/ 	.word	0x00000009
        /*05b0*/ 	.word	0x00000000
        /*05b4*/ 	.short	0x010a
        /*05b6*/ 	.byte	0xff
	.zero		1


	//   ....[3]....
        /*05b8*/ 	.word	0x00000500
        /*05bc*/ 	.word	0x00000009
        /*05c0*/ 	.word	0x00000000
        /*05c4*/ 	.short	0x010a
        /*05c6*/ 	.byte	0xff
	.zero		1


	//   ....[4]....
        /*05c8*/ 	.word	0x000005f0
        /*05cc*/ 	.word	0x00000005
        /*05d0*/ 	.word	0x00000000
        /*05d4*/ 	.short	0x0101
        /*05d6*/ 	.byte	0xff
	.zero		1


	//   ....[5]....
        /*05d8*/ 	.word	0x00003160
        /*05dc*/ 	.word	0x000000ff
        /*05e0*/ 	.word	0x00000000
        /*05e4*/ 	.short	0x0100
        /*05e6*/ 	.byte	0x0b
	.zero		1


	//   ....[6]....
        /*05e8*/ 	.word	0x00003180
        /*05ec*/ 	.word	0x000000ff
        /*05f0*/ 	.word	0x00016008
        /*05f4*/ 	.short	0x0100
        /*05f6*/ 	.byte	0x09
	.zero		1


	//   ....[7]....
        /*05f8*/ 	.word	0x00009870
        /*05fc*/ 	.word	0x000000ff
        /*0600*/ 	.word	0x00000000
        /*0604*/ 	.short	0x010a
        /*0606*/ 	.byte	0x0b
	.zero		1


	//   ....[8]....
        /*0608*/ 	.word	0x0000c150
        /*060c*/ 	.word	0x000000ff
        /*0610*/ 	.word	0x00000000
        /*0614*/ 	.short	0x010a
        /*0616*/ 	.byte	0x0b
	.zero		1


	//   ....[9]....
        /*0618*/ 	.word	0x0000c2c0
        /*061c*/ 	.word	0x000000ff
        /*0620*/ 	.word	0x00016000
        /*0624*/ 	.short	0x0108
        /*0626*/ 	.byte	0x09
	.zero		1


	//   ....[10]....
        /*0628*/ 	.word	0x0000c3c0
        /*062c*/ 	.word	0x000000ff
        /*0630*/ 	.word	0x00016008
        /*0634*/ 	.short	0x0108
        /*0636*/ 	.byte	0x09
	.zero		1


	//   ....[11]....
        /*0638*/ 	.word	0x0000dc00
        /*063c*/ 	.word	0x00000009
        /*0640*/ 	.word	0x00000000
        /*0644*/ 	.short	0x010a
        /*0646*/ 	.byte	0xff
	.zero		1


	//   ....[12]....
        /*0648*/ 	.word	0x0000dc60
        /*064c*/ 	.word	0x00000009
        /*0650*/ 	.word	0x00000000
        /*0654*/ 	.short	0x010a
        /*0656*/ 	.byte	0xff
	.zero		1


	//   ....[13]....
        /*0658*/ 	.word	0x0000dcb0
        /*065c*/ 	.word	0x000000ff
        /*0660*/ 	.word	0x00000000
        /*0664*/ 	.short	0x010a
        /*0666*/ 	.byte	0x0b
	.zero		1


	//   ....[14]....
        /*0668*/ 	.word	0x0000dce0
        /*066c*/ 	.word	0x000000ff
        /*0670*/ 	.word	0x00000000
        /*0674*/ 	.short	0x010a
        /*0676*/ 	.byte	0x0b
	.zero		1


	//----- nvinfo : EIATTR_NUM_MBARRIERS
	.align		4
.L_60:
        /*0678*/ 	.byte	0x03, 0x38
        /*067a*/ 	.short	0x0002


	//----- nvinfo : EIATTR_EXIT_INSTR_OFFSETS
	.align		4
        /*067c*/ 	.byte	0x04, 0x1c
        /*067e*/ 	.short	(.L_62 - .L_61)


	//   ....[0]....
.L_61:
        /*0680*/ 	.word	0x0000dbe0


	//----- nvinfo : EIATTR_REQNTID
	.align		4
.L_62:
        /*0684*/ 	.byte	0x04, 0x10
        /*0686*/ 	.short	(.L_64 - .L_63)
.L_63:
        /*0688*/ 	.word	0x00000080
        /*068c*/ 	.word	0x00000001
        /*0690*/ 	.word	0x00000001


	//----- nvinfo : EIATTR_CRS_STACK_SIZE
	.align		4
.L_64:
        /*0694*/ 	.byte	0x04, 0x1e
        /*0696*/ 	.short	(.L_66 - .L_65)
.L_65:
        /*0698*/ 	.word	0x00000000


	//----- nvinfo : EIATTR_CBANK_PARAM_SIZE
	.align		4
.L_66:
        /*069c*/ 	.byte	0x03, 0x19
        /*069e*/ 	.short	0x0050


	//----- nvinfo : EIATTR_PARAM_CBANK
	.align		4
        /*06a0*/ 	.byte	0x04, 0x0a
        /*06a2*/ 	.short	(.L_68 - .L_67)
	.align		4
.L_67:
        /*06a4*/ 	.word	index@(.nv.constant0.matmul_kernel)
        /*06a8*/ 	.short	0x0380
        /*06aa*/ 	.short	0x0050


	//----- nvinfo : EIATTR_SW_WAR
	.align		4
.L_68:
        /*06ac*/ 	.byte	0x04, 0x36
        /*06ae*/ 	.short	(.L_70 - .L_69)
.L_69:
        /*06b0*/ 	.word	0x00000008
.L_70:


//--------------------- .nv.compat                --------------------------
	.section	.nv.compat,"",@"SHT_CUDA_COMPAT_INFO"
	.align	4
        /*0000*/ 	.byte	0x02, 0x02, 0x02, 0x00, 0x02, 0x05, 0x05, 0x00, 0x02, 0x03, 0x00, 0x00, 0x02, 0x06, 0x01, 0x00


//--------------------- .nv.callgraph             --------------------------
	.section	.nv.callgraph,"",@"SHT_CUDA_CALLGRAPH"
	.align	4
	.sectionentsize	8
	.align		4
        /*0000*/ 	.word	0x00000000
	.align		4
        /*0004*/ 	.word	0xffffffff
	.align		4
        /*0008*/ 	.word	0x00000000
	.align		4
        /*000c*/ 	.word	0xfffffffe
	.align		4
        /*0010*/ 	.word	0x00000000
	.align		4
        /*0014*/ 	.word	0xfffffffd
	.align		4
        /*0018*/ 	.word	0x00000000
	.align		4
        /*001c*/ 	.word	0xfffffffc


//--------------------- .text.matmul_kernel       --------------------------
	.section	.text.matmul_kernel,"ax",@progbits
	.align	128
        .global         matmul_kernel
        .type           matmul_kernel,@function
        .size           matmul_kernel,(.L_x_29 - matmul_kernel)
        .other          matmul_kernel,@"STO_CUDA_ENTRY STV_DEFAULT"
matmul_kernel:
.text.matmul_kernel:
[----:B------:R-:W1:Y:S01]  /*0000*/  LDC R1, c[0x0][0x37c] ;  /* 0x0000df00ff017b82 */ /* 0x000e620000000800 */
[----:B------:R-:W2:Y:S01]  /*0010*/  S2R R4, SR_TID.X ;  /* 0x0000000000047919 */ /* 0x000ea20000002100 */
[----:B-1----:R-:W-:Y:S01]  /*0020*/  VIADD R1, R1, 0xfffffef8 ;  /* 0xfffffef801017836 */ /* 0x002fe20000000000 */
[----:B--2---:R-:W-:-:S13]  /*0030*/  ISETP.GE.U32.AND P0, PT, R4, 0x20, PT ;  /* 0x000000200400780c */ /* 0x004fda0003f06070 */
[----:B------:R-:W-:Y:S02]  /*0040*/  VOTEU.ANY UP0, P0 ;  /* 0x0000000000ff7886 */ /* 0x000fe40000000100 */
[----:B------:R-:W-:Y:S05]  /*0050*/  BRA.U UP0, `(.L_x_0) ;  /* 0x0000000500887547 */ /* 0x000fea000b800000 */
[----:B------:R-:W1:Y:S01]  /*0060*/  S2R R13, SR_CgaCtaId ;  /* 0x00000000000d7919 */ /* 0x000e620000008800 */
[----:B------:R-:W-:Y:S01]  /*0070*/  NOP ;  /* 0x0000000000007918 */ /* 0x000fe20000000000 */
[----:B------:R-:W-:-:S04]  /*0080*/  MOV R0, 0x40 ;  /* 0x0000004000007802 */ /* 0x000fc80000000f00 */
[----:B-1----:R-:W-:Y:S02]  /*0090*/  LEA R2, R13, R0, 0x18 ;  /* 0x000000000d027211 */ /* 0x002fe400078ec0ff */
[----:B------:R-:W-:-:S04]  /*00a0*/  MOV R0, 0x400 ;  /* 0x0000040000007802 */ /* 0x000fc80000000f00 */
[----:B------:R-:W1:Y:S01]  /*00b0*/  LDS.U8 R2, [R2] ;  /* 0x0000000002027984 */ /* 0x000e620000000000 */
[----:B------:R-:W-:Y:S02]  /*00c0*/  LEA R0, R13, R0, 0x18 ;  /* 0x000000000d007211 */ /* 0x000fe400078ec0ff */
[----:B-1----:R-:W-:-:S13]  /*00d0*/  ISETP.NE.AND P0, PT, R2, RZ, PT ;  /* 0x000000ff0200720c */ /* 0x002fda0003f05270 */
[----:B------:R-:W-:Y:S05]  /*00e0*/  @P0 BRA `(.L_x_1) ;  /* 0x00000004004c0947 */ /* 0x000fea0003800000 */
[C---:B------:R-:W-:Y:S02]  /*00f0*/  LOP3.LUT R2, R13.reuse, 0x1, RZ, 0xc0, !PT ;  /* 0x000000010d027812 */ /* 0x040fe400078ec0ff */
[----:B------:R-:W-:Y:S02]  /*0100*/  LOP3.LUT R5, R13, 0x1, RZ, 0x3c, !PT ;  /* 0x000000010d057812 */ /* 0x000fe400078e3cff */
[----:B------:R-:W-:-:S13]  /*0110*/  ISETP.NE.U32.AND P0, PT, R2, 0x1, PT ;  /* 0x000000010200780c */ /* 0x000fda0003f05070 */
[----:B------:R-:W-:Y:S05]  /*0120*/  @!P0 BRA `(.L_x_2) ;  /* 0x0000000000c08947 */ /* 0x000fea0003800000 */
[----:B------:R-:W-:Y:S01]  /*0130*/  ELECT P1, URZ, PT ;  /* 0x0000000000ff782f */ /* 0x000fe20003820000 */
[----:B------:R-:W-:-:S12]  /*0140*/  BSSY B0, `(.L_x_2) ;  /* 0x000002e000007945 */ /* 0x000fd80003800000 */
[----:B------:R-:W-:Y:S05]  /*0150*/  @!P1 BRA `(.L_x_3) ;  /* 0x0000000000b09947 */ /* 0x000fea0003800000 */
[----:B------:R-:W-:-:S05]  /*0160*/  UMOV UR4, 0x4 ;  /* 0x0000000400047882 */ /* 0x000fca0000000000 */
[----:B------:R-:W-:Y:S04]  /*0170*/  DEPBAR.LE SB1, 0x36 ;  /* 0x00009d800000791a */ /* 0x000fe80000000000 */
[----:B------:R-:W1:Y:S02]  /*0180*/  UTCATOMSWS.2CTA.FIND_AND_SET.ALIGN UP1, UR4, UR4 ;  /* 0x00000004000475e3 */ /* 0x000e640008220800 */
[----:B-1----:R-:W-:Y:S01]  /*0190*/  PLOP3.LUT P1, PT, PT, PT, UP1, 0x80, 0x8 ;  /* 0x000000000008781c */ /* 0x002fe20003f2f018 */
[----:B------:R-:W-:-:S03]  /*01a0*/  IMAD.U32 R6, RZ, RZ, UR4 ;  /* 0x00000004ff067e24 */ /* 0x000fc6000f8e00ff */
[----:B------:R-:W-:-:S04]  /*01b0*/  SEL R2, RZ, 0xffffffff, !P1 ;  /* 0xffffffffff027807 */ /* 0x000fc80004800000 */
[----:B------:R-:W-:-:S13]  /*01c0*/  ISETP.NE.AND P1, PT, R2, RZ, PT ;  /* 0x000000ff0200720c */ /* 0x000fda0003f25270 */
[----:B------:R-:W-:Y:S05]  /*01d0*/  @P1 BRA `(.L_x_4) ;  /* 0x0000000000241947 */ /* 0x000fea0003800000 */
.L_x_5:
[----:B------:R-:W-:Y:S05]  /*01e0*/  NANOSLEEP 0x64 ;  /* 0x000000640000795d */ /* 0x000fea0003800000 */
[----:B------:R-:W-:-:S05]  /*01f0*/  UMOV UR4, 0x4 ;  /* 0x0000000400047882 */ /* 0x000fca0000000000 */
[----:B------:R-:W-:Y:S04]  /*0200*/  DEPBAR.LE SB1, 0x36 ;  /* 0x00009d800000791a */ /* 0x000fe80000000000 */
[----:B------:R-:W1:Y:S02]  /*0210*/  UTCATOMSWS.2CTA.FIND_AND_SET.ALIGN UP1, UR4, UR4 ;  /* 0x00000004000475e3 */ /* 0x000e640008220800 */
[----:B-1----:R-:W-:Y:S01]  /*0220*/  PLOP3.LUT P1, PT, PT, PT, UP1, 0x80, 0x8 ;  /* 0x000000000008781c */ /* 0x002fe20003f2f018 */
[----:B------:R-:W-:-:S03]  /*0230*/  IMAD.U32 R6, RZ, RZ, UR4 ;  /* 0x00000004ff067e24 */ /* 0x000fc6000f8e00ff */
[----:B------:R-:W-:-:S04]  /*0240*/  SEL R2, RZ, 0xffffffff, !P1 ;  /* 0xffffffffff027807 */ /* 0x000fc80004800000 */
[----:B------:R-:W-:-:S13]  /*0250*/  ISETP.NE.AND P1, PT, R2, RZ, PT ;  /* 0x000000ff0200720c */ /* 0x000fda0003f25270 */
[----:B------:R-:W-:Y:S05]  /*0260*/  @!P1 BRA `(.L_x_5) ;  /* 0xfffffffc00dc9947 */ /* 0x000fea000383ffff */
.L_x_4:
[----:B------:R-:W-:Y:S01]  /*0270*/  MOV R2, 0x60 ;  /* 0x0000006000027802 */ /* 0x000fe20000000f00 */
[----:B------:R-:W-:Y:S01]  /*0280*/  IMAD.MOV.U32 R12, RZ, RZ, 0x4 ;  /* 0x00000004ff0c7424 */ /* 0x000fe200078e00ff */
[----:B------:R-:W-:Y:S01]  /*0290*/  MOV R3, 0x58 ;  /* 0x0000005800037802 */ /* 0x000fe20000000f00 */
[----:B------:R-:W-:Y:S01]  /*02a0*/  IMAD.MOV.U32 R11, RZ, RZ, 0xf ;  /* 0x0000000fff0b7424 */ /* 0x000fe200078e00ff */
[C---:B------:R-:W-:Y:S02]  /*02b0*/  LEA R7, R13.reuse, R2, 0x18 ;  /* 0x000000020d077211 */ /* 0x040fe400078ec0ff */
[----:B------:R-:W-:-:S03]  /*02c0*/  LEA R9, R13, R3, 0x18 ;  /* 0x000000030d097211 */ /* 0x000fc600078ec0ff */
[----:B------:R-:W1:Y:S02]  /*02d0*/  LDS R2, [R7] ;  /* 0x0000000007027984 */ /* 0x000e640000000800 */
[----:B-1----:R-:W-:-:S04]  /*02e0*/  IMAD.U32 R2, R2, -0x80000000, RZ ;  /* 0x8000000002027824 */ /* 0x002fc800078e00ff */
[----:B------:R-:W1:Y:S02]  /*02f0*/  SYNCS.PHASECHK.TRANS64.TRYWAIT P1, [R9+URZ], R2 ;  /* 0x00000002090075a7 */ /* 0x000e6400080211ff */
[----:B-1----:R-:W-:Y:S05]  /*0300*/  @P1 BRA `(.L_x_6) ;  /* 0x0000000000081947 */ /* 0x002fea0003800000 */
[----:B------:R-:W1:Y:S02]  /*0310*/  SYNCS.PHASECHK.TRANS64.TRYWAIT P1, [R9+URZ], R2 ;  /* 0x00000002090075a7 */ /* 0x000e6400080211ff */
[----:B-1----:R-:W-:Y:S05]  /*0320*/  @!P1 BRA `(.L_x_7) ;  /* 0x000000d800309947 */ /* 0x002fea0003800000 */
.L_x_6:
[C---:B-1----:R-:W-:Y:S01]  /*0330*/  PRMT R9, R5.reuse, 0x654, R9 ;  /* 0x0000065405097816 */ /* 0x042fe20000000009 */
[C---:B------:R-:W-:Y:S01]  /*0340*/  IMAD.SHL.U32 R3, R6.reuse, 0x20, RZ ;  /* 0x0000002006037824 */ /* 0x040fe200078e00ff */
[----:B------:R-:W-:Y:S01]  /*0350*/  PRMT R8, R5, 0x654, R0 ;  /* 0x0000065405087816 */ /* 0x000fe20000000000 */
[----:B------:R-:W-:Y:S01]  /*0360*/  IMAD.MOV.U32 R14, RZ, RZ, 0x1 ;  /* 0x00000001ff0e7424 */ /* 0x000fe200078e00ff */
[----:B------:R1:W-:Y:S01]  /*0370*/  SYNCS.ARRIVE.TRANS64.RED RZ, [R9+URZ], R12 ;  /* 0x0000000c09ff79a7 */ /* 0x0003e200080004ff */
[----:B------:R-:W-:Y:S01]  /*0380*/  VIADD R10, R6, 0x10 ;  /* 0x00000010060a7836 */ /* 0x000fe20000000000 */
[----:B------:R1:W-:Y:S01]  /*0390*/  STS [R0], R3 ;  /* 0x0000000300007388 */ /* 0x0003e20000000800 */
[----:B------:R-:W-:-:S03]  /*03a0*/  SHF.L.U32 R2, R11, R6, RZ ;  /* 0x000000060b027219 */ /* 0x000fc600000006ff */
[----:B------:R-:W-:Y:S01]  /*03b0*/  SHF.L.U32 R11, R14, R10, RZ ;  /* 0x0000000a0e0b7219 */ /* 0x000fe200000006ff */
[----:B------:R1:W-:Y:S01]  /*03c0*/  STAS [R8.64], R6 ;  /* 0x0000000608007dbd */ /* 0x0003e2000c0008ff */
[----:B------:R-:W-:Y:S02]  /*03d0*/  MOV R10, 0x50 ;  /* 0x00000050000a7802 */ /* 0x000fe40000000f00 */
[----:B------:R-:W-:Y:S02]  /*03e0*/  LOP3.LUT R2, R11, R2, RZ, 0xfc, !PT ;  /* 0x000000020b027212 */ /* 0x000fe400078efcff */
[----:B------:R-:W-:-:S05]  /*03f0*/  LEA R11, R13, R10, 0x18 ;  /* 0x0000000a0d0b7211 */ /* 0x000fca00078ec0ff */
[----:B------:R1:W-:Y:S04]  /*0400*/  ATOMS.OR RZ, [R11], R2 ;  /* 0x000000020bff738c */ /* 0x0003e80003000000 */
[----:B------:R1:W-:Y:S02]  /*0410*/  ATOMS.XOR RZ, [R7], R14 ;  /* 0x0000000e07ff738c */ /* 0x0003e40003800000 */
.L_x_3:
[----:B------:R-:W-:Y:S05]  /*0420*/  BSYNC B0 ;  /* 0x0000000000007941 */ /* 0x000fea0003800000 */
.L_x_2:
[----:B------:R-:W-:Y:S05]  /*0430*/  @P0 BRA `(.L_x_8) ;  /* 0x0000000000880947 */ /* 0x000fea0003800000 */
[----:B------:R-:W-:Y:S05]  /*0440*/  WARPSYNC.ALL ;  /* 0x0000000000007948 */ /* 0x000fea0003800000 */
[----:B------:R-:W-:Y:S01]  /*0450*/  NOP ;  /* 0x0000000000007918 */ /* 0x000fe20000000000 */
[----:B------:R-:W-:-:S13]  /*0460*/  ELECT P0, URZ, PT ;  /* 0x0000000000ff782f */ /* 0x000fda0003800000 */
[----:B------:R-:W-:Y:S05]  /*0470*/  @!P0 BRA `(.L_x_8) ;  /* 0x0000000000788947 */ /* 0x000fea0003800000 */
[----:B-1----:R-:W-:Y:S02]  /*0480*/  MOV R2, 0x60 ;  /* 0x0000006000027802 */ /* 0x002fe40000000f00 */
[----:B------:R-:W-:Y:S02]  /*0490*/  MOV R6, 0x58 ;  /* 0x0000005800067802 */ /* 0x000fe40000000f00 */
        /* <DEDUP_REMOVED lines=8> */
.L_x_9:
[----:B------:R-:W2:Y:S01]  /*0520*/  LDS R2, [R0] ;  /* 0x0000000000027984 */ /* 0x000ea20000000800 */
[----:B------:R-:W-:Y:S01]  /*0530*/  IMAD.MOV.U32 R7, RZ, RZ, 0xf ;  /* 0x0000000fff077424 */ /* 0x000fe200078e00ff */
[----:B------:R-:W-:Y:S01]  /*0540*/  PRMT R5, R5, 0x654, R9 ;  /* 0x0000065405057816 */ /* 0x000fe20000000009 */
[----:B------:R-:W-:Y:S02]  /*0550*/  IMAD.MOV.U32 R11, RZ, RZ, 0x1 ;  /* 0x00000001ff0b7424 */ /* 0x000fe400078e00ff */
[C---:B-12---:R-:W-:Y:S02]  /*0560*/  IMAD.SHL.U32 R3, R2.reuse, 0x20, RZ ;  /* 0x0000002002037824 */ /* 0x046fe400078e00ff */
[----:B------:R-:W-:Y:S01]  /*0570*/  VIADD R6, R2, 0x10 ;  /* 0x0000001002067836 */ /* 0x000fe20000000000 */
[----:B------:R-:W-:Y:S02]  /*0580*/  SHF.L.U32 R2, R7, R2, RZ ;  /* 0x0000000207027219 */ /* 0x000fe400000006ff */
[----:B------:R2:W-:Y:S02]  /*0590*/  STS [R0], R3 ;  /* 0x0000000300007388 */ /* 0x0005e40000000800 */
[----:B------:R-:W-:-:S02]  /*05a0*/  SHF.L.U32 R7, R11, R6, RZ ;  /* 0x000000060b077219 */ /* 0x000fc400000006ff */
[----:B------:R-:W-:Y:S02]  /*05b0*/  MOV R6, 0x50 ;  /* 0x0000005000067802 */ /* 0x000fe40000000f00 */
[----:B------:R-:W-:Y:S02]  /*05c0*/  LOP3.LUT R2, R7, R2, RZ, 0xfc, !PT ;  /* 0x0000000207027212 */ /* 0x000fe400078efcff */
[----:B------:R-:W-:-:S05]  /*05d0*/  LEA R13, R13, R6, 0x18 ;  /* 0x000000060d0d7211 */ /* 0x000fca00078ec0ff */
[----:B------:R2:W-:Y:S01]  /*05e0*/  ATOMS.OR RZ, [R13], R2 ;  /* 0x000000020dff738c */ /* 0x0005e20003000000 */
[----:B------:R2:W-:Y:S03]  /*05f0*/  SYNCS.ARRIVE.TRANS64.RED.A1T0 RZ, [R5+URZ], RZ ;  /* 0x000000ff05ff79a7 */ /* 0x0005e600081004ff */
[----:B------:R2:W-:Y:S01]  /*0600*/  ATOMS.XOR RZ, [R8], R11 ;  /* 0x0000000b08ff738c */ /* 0x0005e20003800000 */
[----:B------:R-:W-:Y:S05]  /*0610*/  BRA `(.L_x_8) ;  /* 0x0000000000107947 */ /* 0x000fea0003800000 */
.L_x_1:
[----:B------:R-:W-:Y:S01]  /*0620*/  IMAD.MOV.U32 R3, RZ, RZ, -0x1 ;  /* 0xffffffffff037424 */ /* 0x000fe200078e00ff */
[----:B------:R-:W-:-:S04]  /*0630*/  MOV R2, 0x660 ;  /* 0x0000066000027802 */ /* 0x000fc80000000f00 */
[----:B------:R1:W-:Y:S03]  /*0640*/  STS [R0], R3 ;  /* 0x0000000300007388 */ /* 0x0003e60000000800 */
[----:B-1----:R-:W-:Y:S05]  /*0650*/  CALL.REL.NOINC `($__internal_1_$__cuda_sm10x_tcgen05_guardrail_trap_phase_invalid_during_alloc) ;  /* 0x000000d400b87944 */ /* 0x002fea0003c00000 */
.L_x_8:
[----:B------:R-:W-:Y:S05]  /*0660*/  WARPSYNC.ALL ;  /* 0x0000000000007948 */ /* 0x000fea0003800000 */
[----:B------:R-:W-:Y:S01]  /*0670*/  NOP ;  /* 0x0000000000007918 */ /* 0x000fe20000000000 */
.L_x_0:
[----:B------:R-:W3:Y:S08]  /*0680*/  LDC.64 R26, c[0x0][0x398] ;  /* 0x0000e600ff1a7b82 */ /* 0x000ef00000000a00 */
[----:B------:R-:W4:Y:S02]  /*0690*/  S2UR UR5, SR_CgaSize ;  /* 0x00000000000579c3 */ /* 0x000f240000008a00 */
[----:B----4-:R-:W-:-:S12]  /*06a0*/  UIMAD UR5, UR5, -0xa0, URZ ;  /* 0xffffff60050578a4 */ /* 0x010fd8000f8e02ff */
[----:B------:R-:W4:Y:S01]  /*06b0*/  LDCU UR5, c[0x0][UR5+0x2b0] ;  /* 0x00005600050577ac */ /* 0x000f220008000800 */
[----:B------:R-:W-:Y:S01]  /*06c0*/  SHF.R.S32.HI R10, RZ, 0x6, R4 ;  /* 0x00000006ff0a7819 */ /* 0x000fe20000011404 */
[----:B------:R-:W-:-:S03]  /*06d0*/  UMOV UR9, 0x400 ;  /* 0x0000040000097882 */ /* 0x000fc60000000000 */
[----:B------:R-:W-:Y:S01]  /*06e0*/  SGXT R10, R10, 0x1 ;  /* 0x000000010a0a781a */ /* 0x000fe20000000200 */
[----:B------:R-:W5:Y:S01]  /*06f0*/  LDCU.128 UR12, c[0x0][0x380] ;  /* 0x00007000ff0c77ac */ /* 0x000f620008000c00 */
[----:B------:R-:W1:Y:S02]  /*0700*/  S2UR UR4, SR_CTAID.X ;  /* 0x00000000000479c3 */ /* 0x000e640000002500 */
[----:B-12---:R-:W-:Y:S01]  /*0710*/  LOP3.LUT R11, R10, 0x90, RZ, 0xc0, !PT ;  /* 0x000000900a0b7812 */ /* 0x006fe200078ec0ff */
[----:B------:R-:W1:Y:S05]  /*0720*/  LDCU.64 UR28, c[0x0][0x358] ;  /* 0x00006b00ff1c77ac */ /* 0x000e6a0008000a00 */
[----:B------:R-:W2:Y:S01]  /*0730*/  S2UR UR16, SR_CgaCtaId ;  /* 0x00000000001079c3 */ /* 0x000ea20000008800 */
[----:B---3--:R-:W-:Y:S01]  /*0740*/  VIADD R0, R27, 0x3f ;  /* 0x0000003f1b007836 */ /* 0x008fe20000000000 */
[----:B------:R-:W-:-:S06]  /*0750*/  IABS R28, R27 ;  /* 0x0000001b001c7213 */ /* 0x000fcc0000000000 */
[----:B------:R-:W3:Y:S01]  /*0760*/  LDC.64 R108, c[0x0][0x3a8] ;  /* 0x0000ea00ff6c7b82 */ /* 0x000ee20000000a00 */
[----:B------:R-:W-:Y:S02]  /*0770*/  IABS R21, R26 ;  /* 0x0000001a00157213 */ /* 0x000fe40000000000 */
[----:B------:R-:W-:Y:S02]  /*0780*/  SHF.R.S32.HI R3, RZ, 0x1f, R0 ;  /* 0x0000001fff037819 */ /* 0x000fe40000011400 */
[----:B------:R-:W-:Y:S02]  /*0790*/  I2FP.F32.U32 R6, UR4 ;  /* 0x0000000400067c45 */ /* 0x000fe40008201000 */
[----:B------:R-:W-:Y:S01]  /*07a0*/  LEA.HI R3, R3, R0, RZ, 0x6 ;  /* 0x0000000003037211 */ /* 0x000fe200078f30ff */
[----:B------:R-:W1:Y:S02]  /*07b0*/  LDC R251, c[0x0][0x3a0] ;  /* 0x0000e800fffb7b82 */ /* 0x000e640000000800 */
[----:B----4-:R-:W-:Y:S01]  /*07c0*/  FMUL R6, R6, UR5 ;  /* 0x0000000506067c20 */ /* 0x010fe20008400000 */
[----:B------:R-:W-:Y:S01]  /*07d0*/  SHF.R.S32.HI R3, RZ, 0x6, R3 ;  /* 0x00000006ff037819 */ /* 0x000fe20000011403 */
[----:B------:R-:W-:Y:S01]  /*07e0*/  UMOV UR5, 0x1 ;  /* 0x0000000100057882 */ /* 0x000fe20000000000 */
[----:B--2---:R-:W-:-:S02]  /*07f0*/  USHF.L.U32 UR4, UR16, 0x5, URZ ;  /* 0x0000000510047899 */ /* 0x004fc400080006ff */
[----:B------:R-:W-:Y:S01]  /*0800*/  ULEA UR9, UR16, UR9, 0x18 ;  /* 0x0000000910097291 */ /* 0x000fe2000f8ec0ff */
[----:B------:R-:W-:Y:S01]  /*0810*/  IMAD.SHL.U32 R5, R3, 0x8, RZ ;  /* 0x0000000803057824 */ /* 0x000fe200078e00ff */
[----:B------:R-:W-:Y:S02]  /*0820*/  F2I.U32.TRUNC.NTZ R6, R6 ;  /* 0x0000000600067305 */ /* 0x000fe4000020f000 */
[----:B------:R-:W-:Y:S02]  /*0830*/  UIADD3 UR11, UPT, UPT, UR9, 0x16000, URZ ;  /* 0x00016000090b7890 */ /* 0x000fe4000fffe0ff */
[----:B------:R-:W-:Y:S01]  /*0840*/  IABS R7, R5 ;  /* 0x0000000500077213 */ /* 0x000fe20000000000 */
[----:B---3--:R-:W-:-:S03]  /*0850*/  IMAD R80, R108, 0xc, RZ ;  /* 0x0000000c6c507824 */ /* 0x008fc600078e02ff */
[----:B------:R-:W2:Y:S01]  /*0860*/  I2F.RP R0, R7 ;  /* 0x0000000700007306 */ /* 0x000ea20000209400 */
[C---:B------:R-:W-:Y:S02]  /*0870*/  IMAD.SHL.U32 R88, R108.reuse, 0x4, RZ ;  /* 0x000000046c587824 */ /* 0x040fe400078e00ff */
[C---:B------:R-:W-:Y:S02]  /*0880*/  IMAD R89, R108.reuse, 0x3, RZ ;  /* 0x000000036c597824 */ /* 0x040fe400078e02ff */
[C---:B------:R-:W-:Y:S02]  /*0890*/  IMAD.SHL.U32 R90, R108.reuse, 0x2, RZ ;  /* 0x000000026c5a7824 */ /* 0x040fe400078e00ff */
[C---:B------:R-:W-:Y:S02]  /*08a0*/  IMAD R60, R108.reuse, 0x1c, RZ ;  /* 0x0000001c6c3c7824 */ /* 0x040fe400078e02ff */
[C---:B------:R-:W-:Y:S02]  /*08b0*/  IMAD R87, R108.reuse, 0x5, RZ ;  /* 0x000000056c577824 */ /* 0x040fe400078e02ff */
[----:B------:R-:W-:-:S02]  /*08c0*/  IMAD R68, R108, 0x14, RZ ;  /* 0x000000146c447824 */ /* 0x000fc400078e02ff */
[C---:B------:R-:W-:Y:S01]  /*08d0*/  IMAD R86, R108.reuse, 0x6, RZ ;  /* 0x000000066c567824 */ /* 0x040fe200078e02ff */
[----:B--2---:R-:W2:Y:S01]  /*08e0*/  MUFU.RCP R0, R0 ;  /* 0x0000000000007308 */ /* 0x004ea20000001000 */
[C---:B------:R-:W-:Y:S02]  /*08f0*/  IMAD R64, R108.reuse, 0x18, RZ ;  /* 0x000000186c407824 */ /* 0x040fe400078e02ff */
[C---:B------:R-:W-:Y:S02]  /*0900*/  IMAD R85, R108.reuse, 0x7, RZ ;  /* 0x000000076c557824 */ /* 0x040fe400078e02ff */
[C---:B------:R-:W-:Y:S02]  /*0910*/  IMAD.SHL.U32 R84, R108.reuse, 0x8, RZ ;  /* 0x000000086c547824 */ /* 0x040fe400078e00ff */
[C---:B------:R-:W-:Y:S02]  /*0920*/  IMAD R52, R108.reuse, 0x24, RZ ;  /* 0x000000246c347824 */ /* 0x040fe400078e02ff */
[----:B------:R-:W-:-:S02]  /*0930*/  IMAD R48, R108, 0x28, RZ ;  /* 0x000000286c307824 */ /* 0x000fc400078e02ff */
[C---:B------:R-:W-:Y:S02]  /*0940*/  IMAD R81, R108.reuse, 0xb, RZ ;  /* 0x0000000b6c517824 */ /* 0x040fe400078e02ff */
[C---:B------:R-:W-:Y:S02]  /*0950*/  IMAD R83, R108.reuse, 0x9, RZ ;  /* 0x000000096c537824 */ /* 0x040fe400078e02ff */
[----:B------:R-:W-:Y:S02]  /*0960*/  IMAD R82, R108, 0xa, RZ ;  /* 0x0000000a6c527824 */ /* 0x000fe400078e02ff */
[----:B--2---:R-:W-:Y:S01]  /*0970*/  VIADD R2, R0, 0xffffffe ;  /* 0x0ffffffe00027836 */ /* 0x004fe20000000000 */
[----:B------:R-:W-:Y:S01]  /*0980*/  IABS R0, R6 ;  /* 0x0000000600007213 */ /* 0x000fe20000000000 */
[C---:B------:R-:W-:Y:S02]  /*0990*/  IMAD R75, R108.reuse, 0xf, RZ ;  /* 0x0000000f6c4b7824 */ /* 0x040fe400078e02ff */
[----:B------:R2:W3:Y:S01]  /*09a0*/  F2I.FTZ.U32.TRUNC.NTZ R3, R2 ;  /* 0x0000000200037305 */ /* 0x0004e2000021f000 */
[----:B------:R-:W-:-:S02]  /*09b0*/  IMAD.SHL.U32 R74, R108, 0x10, RZ ;  /* 0x000000106c4a7824 */ /* 0x000fc400078e00ff */
[C---:B------:R-:W-:Y:S02]  /*09c0*/  IMAD R149, R108.reuse, 0x4c, RZ ;  /* 0x0000004c6c957824 */ /* 0x040fe400078e02ff */
[C---:B------:R-:W-:Y:S02]  /*09d0*/  IMAD R151, R108.reuse, 0x50, RZ ;  /* 0x000000506c977824 */ /* 0x040fe400078e02ff */
[C---:B------:R-:W-:Y:S02]  /*09e0*/  IMAD R79, R108.reuse, 0xd, RZ ;  /* 0x0000000d6c4f7824 */ /* 0x040fe400078e02ff */
[----:B--2---:R-:W-:Y:S02]  /*09f0*/  IMAD.MOV.U32 R2, RZ, RZ, RZ ;  /* 0x000000ffff027224 */ /* 0x004fe400078e00ff */
[C---:B------:R-:W-:Y:S02]  /*0a00*/  IMAD R78, R108.reuse, 0xe, RZ ;  /* 0x0000000e6c4e7824 */ /* 0x040fe400078e02ff */
[----:B------:R-:W-:-:S02]  /*0a10*/  IMAD R145, R108, 0x44, RZ ;  /* 0x000000446c917824 */ /* 0x000fc400078e02ff */
[--C-:B---3--:R-:W-:Y:S02]  /*0a20*/  IMAD.MOV R8, RZ, RZ, -R3.reuse ;  /* 0x000000ffff087224 */ /* 0x108fe400078e0a03 */
[----:B------:R-:W-:Y:S02]  /*0a30*/  IMAD R147, R108, 0x48, RZ ;  /* 0x000000486c937824 */ /* 0x000fe400078e02ff */
[----:B------:R-:W-:Y:S01]  /*0a40*/  IMAD R9, R8, R7, RZ ;  /* 0x0000000708097224 */ /* 0x000fe200078e02ff */
[----:B------:R-:W-:Y:S01]  /*0a50*/  IABS R8, R5 ;  /* 0x0000000500087213 */ /* 0x000fe20000000000 */
[----:B------:R-:W-:Y:S02]  /*0a60*/  IMAD R69, R108, 0x13, RZ ;  /* 0x000000136c457824 */ /* 0x000fe400078e02ff */
[----:B------:R-:W-:Y:S01]  /*0a70*/  IMAD.HI.U32 R3, R3, R9, R2 ;  /* 0x0000000903037227 */ /* 0x000fe200078e0002 */
[----:B------:R-:W-:Y:S01]  /*0a80*/  LEA.HI R9, R4, UR4, RZ, 0x1a ;  /* 0x0000000404097c11 */ /* 0x000fe2000f8fd0ff */
[----:B------:R-:W-:-:S02]  /*0a90*/  USHF.L.U32 UR4, UR16, 0x7, URZ ;  /* 0x0000000710047899 */ /* 0x000fc400080006ff */
[----:B------:R-:W-:Y:S02]  /*0aa0*/  IMAD.MOV R2, RZ, RZ, -R8 ;  /* 0x000000ffff027224 */ /* 0x000fe400078e0a08 */
[----:B------:R-:W-:Y:S01]  /*0ab0*/  IMAD.HI.U32 R3, R3, R0, RZ ;  /* 0x0000000003037227 */ /* 0x000fe200078e00ff */
[----:B------:R-:W-:-:S03]  /*0ac0*/  ULOP3.LUT UR4, UR4, 0x80, URZ, 0xc0, !UPT ;  /* 0x0000008004047892 */ /* 0x000fc6000f8ec0ff */
[----:B------:R-:W-:Y:S02]  /*0ad0*/  IMAD R0, R3, R2, R0 ;  /* 0x0000000203007224 */ /* 0x000fe400078e0200 */
[C---:B------:R-:W-:Y:S02]  /*0ae0*/  IMAD R157, R108.reuse, 0x5c, RZ ;  /* 0x0000005c6c9d7824 */ /* 0x040fe400078e02ff */
[C---:B------:R-:W-:Y:S01]  /*0af0*/  IMAD R159, R108.reuse, 0x60, RZ ;  /* 0x000000606c9f7824 */ /* 0x040fe200078e02ff */
[----:B------:R-:W-:Y:S01]  /*0b00*/  ISETP.GT.U32.AND P1, PT, R7, R0, PT ;  /* 0x000000000700720c */ /* 0x000fe20003f24070 */
[C---:B------:R-:W-:Y:S02]  /*0b10*/  IMAD R73, R108.reuse, 0x11, RZ ;  /* 0x000000116c497824 */ /* 0x040fe400078e02ff */
[C---:B------:R-:W-:Y:S02]  /*0b20*/  IMAD R72, R108.reuse, 0x12, RZ ;  /* 0x000000126c487824 */ /* 0x040fe400078e02ff */
[----:B------:R-:W-:-:S02]  /*0b30*/  IMAD R153, R108, 0x54, RZ ;  /* 0x000000546c997824 */ /* 0x000fc400078e02ff */
[C---:B------:R-:W-:Y:S02]  /*0b40*/  IMAD R155, R108.reuse, 0x58, RZ ;  /* 0x000000586c9b7824 */ /* 0x040fe400078e02ff */
[C---:B------:R-:W-:Y:S02]  /*0b50*/  IMAD R65, R108.reuse, 0x17, RZ ;  /* 0x000000176c417824 */ /* 0x040fe400078e02ff */
[----:B------:R-:W-:Y:S02]  /*0b60*/  IMAD R165, R108, 0x6c, RZ ;  /* 0x0000006c6ca57824 */ /* 0x000fe400078e02ff */
[----:B------:R-:W-:Y:S02]  /*0b70*/  @!P1 IMAD.IADD R0, R0, 0x1, -R7 ;  /* 0x0000000100009824 */ /* 0x000fe400078e0a07 */
[----:B------:R-:W-:Y:S01]  /*0b80*/  @!P1 VIADD R3, R3, 0x1 ;  /* 0x0000000103039836 */ /* 0x000fe20000000000 */
[----:B------:R-:W-:Y:S01]  /*0b90*/  ISETP.NE.AND P1, PT, R5, RZ, PT ;  /* 0x000000ff0500720c */ /* 0x000fe20003f25270 */
[----:B------:R-:W-:Y:S01]  /*0ba0*/  IMAD R167, R108, 0x70, RZ ;  /* 0x000000706ca77824 */ /* 0x000fe200078e02ff */
[----:B------:R-:W-:Y:S01]  /*0bb0*/  ISETP.GE.U32.AND P0, PT, R0, R7, PT ;  /* 0x000000070000720c */ /* 0x000fe20003f06070 */
[----:B------:R-:W-:Y:S01]  /*0bc0*/  IMAD R67, R108, 0x15, RZ ;  /* 0x000000156c437824 */ /* 0x000fe200078e02ff */
[----:B------:R-:W-:Y:S01]  /*0bd0*/  LOP3.LUT R0, R6, R5, RZ, 0x3c, !PT ;  /* 0x0000000506007212 */ /* 0x000fe200078e3cff */
[----:B------:R-:W-:-:S02]  /*0be0*/  IMAD R66, R108, 0x16, RZ ;  /* 0x000000166c427824 */ /* 0x000fc400078e02ff */
[----:B------:R-:W-:Y:S01]  /*0bf0*/  IMAD R161, R108, 0x64, RZ ;  /* 0x000000646ca17824 */ /* 0x000fe200078e02ff */
[----:B------:R-:W-:Y:S01]  /*0c00*/  ISETP.GE.AND P2, PT, R0, RZ, PT ;  /* 0x000000ff0000720c */ /* 0x000fe20003f46270 */
[----:B------:R-:W-:Y:S02]  /*0c10*/  VIADD R0, R26, 0xff ;  /* 0x000000ff1a007836 */ /* 0x000fe40000000000 */
[C---:B------:R-:W-:Y:S02]  /*0c20*/  IMAD R163, R108.reuse, 0x68, RZ ;  /* 0x000000686ca37824 */ /* 0x040fe400078e02ff */
[C---:B------:R-:W-:Y:S02]  /*0c30*/  IMAD R61, R108.reuse, 0x1b, RZ ;  /* 0x0000001b6c3d7824 */ /* 0x040fe400078e02ff */
[----:B------:R-:W-:Y:S02]  /*0c40*/  @P0 VIADD R3, R3, 0x1 ;  /* 0x0000000103030836 */ /* 0x000fe40000000000 */
[----:B------:R-:W-:-:S02]  /*0c50*/  IMAD R63, R108, 0x19, RZ ;  /* 0x000000196c3f7824 */ /* 0x000fc400078e02ff */
[----:B------:R-:W-:Y:S01]  /*0c60*/  IMAD.MOV.U32 R2, RZ, RZ, R3 ;  /* 0x000000ffff027224 */ /* 0x000fe200078e0003 */
[----:B------:R-:W-:Y:S01]  /*0c70*/  SHF.R.S32.HI R3, RZ, 0x1f, R0 ;  /* 0x0000001fff037819 */ /* 0x000fe20000011400 */
[C---:B------:R-:W-:Y:S02]  /*0c80*/  IMAD R173, R108.reuse, 0x7c, RZ ;  /* 0x0000007c6cad7824 */ /* 0x040fe400078e02ff */
[----:B------:R-:W-:Y:S01]  /*0c90*/  @!P2 IMAD.MOV R2, RZ, RZ, -R2 ;  /* 0x000000ffff02a224 */ /* 0x000fe200078e0a02 */
[----:B------:R-:W-:Y:S01]  /*0ca0*/  @!P1 LOP3.LUT R2, RZ, R5, RZ, 0x33, !PT ;  /* 0x00000005ff029212 */ /* 0x000fe200078e33ff */
[C---:B------:R-:W-:Y:S01]  /*0cb0*/  IMAD R62, R108.reuse, 0x1a, RZ ;  /* 0x0000001a6c3e7824 */ /* 0x040fe200078e02ff */
[----:B------:R-:W-:Y:S01]  /*0cc0*/  LEA.HI R3, R3, R0, RZ, 0x8 ;  /* 0x0000000003037211 */ /* 0x000fe200078f40ff */
[----:B------:R-:W-:Y:S02]  /*0cd0*/  IMAD R59, R108, 0x1d, RZ ;  /* 0x0000001d6c3b7824 */ /* 0x000fe400078e02ff */
[----:B------:R-:W-:-:S02]  /*0ce0*/  IMAD.SHL.U32 R12, R2, 0x8, RZ ;  /* 0x00000008020c7824 */ /* 0x000fc400078e00ff */
[----:B------:R-:W-:Y:S02]  /*0cf0*/  IMAD.MOV R2, RZ, RZ, -R2 ;  /* 0x000000ffff027224 */ /* 0x000fe400078e0a02 */
[C---:B------:R-:W-:Y:S01]  /*0d00*/  IMAD R169, R108.reuse, 0x74, RZ ;  /* 0x000000746ca97824 */ /* 0x040fe200078e02ff */
[----:B------:R-:W-:Y:S01]  /*0d10*/  LEA.HI.SX32 R3, R3, -R12, 0x18 ;  /* 0x8000000c03037211 */ /* 0x000fe200078fc2ff */
[----:B------:R-:W-:Y:S02]  /*0d20*/  IMAD R19, R5, R2, R6 ;  /* 0x0000000205137224 */ /* 0x000fe400078e0206 */
[----:B------:R-:W-:Y:S01]  /*0d30*/  IMAD.MOV.U32 R2, RZ, RZ, RZ ;  /* 0x000000ffff027224 */ /* 0x000fe200078e00ff */
[----:B------:R-:W-:Y:S01]  /*0d40*/  VIMNMX R14, PT, PT, R3, 0x8, PT ;  /* 0x00000008030e7848 */ /* 0x000fe20003fe0100 */
[C---:B------:R-:W-:Y:S01]  /*0d50*/  IMAD R58, R108.reuse, 0x1e, RZ ;  /* 0x0000001e6c3a7824 */ /* 0x040fe200078e02ff */
[----:B------:R-:W-:Y:S01]  /*0d60*/  IABS R6, R19 ;  /* 0x0000001300067213 */ /* 0x000fe20000000000 */
[C---:B------:R-:W-:Y:S01]  /*0d70*/  IMAD R171, R108.reuse, 0x78, RZ ;  /* 0x000000786cab7824 */ /* 0x040fe200078e02ff */
[----:B------:R-:W-:Y:S01]  /*0d80*/  IABS R7, R14 ;  /* 0x0000000e00077213 */ /* 0x000fe20000000000 */
[----:B------:R-:W-:-:S02]  /*0d90*/  IMAD R57, R108, 0x1f, RZ ;  /* 0x0000001f6c397824 */ /* 0x000fc400078e02ff */
[C---:B------:R-:W-:Y:S01]  /*0da0*/  IMAD.SHL.U32 R56, R108.reuse, 0x20, RZ ;  /* 0x000000206c387824 */ /* 0x040fe200078e00ff */
[----:B------:R-:W2:Y:S01]  /*0db0*/  I2F.RP R0, R7 ;  /* 0x0000000700007306 */ /* 0x000ea20000209400 */
[C---:B------:R-:W-:Y:S02]  /*0dc0*/  IMAD R181, R108.reuse, 0x8c, RZ ;  /* 0x0000008c6cb57824 */ /* 0x040fe400078e02ff */
[C---:B------:R-:W-:Y:S02]  /*0dd0*/  IMAD R183, R108.reuse, 0x90, RZ ;  /* 0x000000906cb77824 */ /* 0x040fe400078e02ff */
[C---:B------:R-:W-:Y:S02]  /*0de0*/  IMAD R55, R108.reuse, 0x21, RZ ;  /* 0x000000216c377824 */ /* 0x040fe400078e02ff */
[C---:B------:R-:W-:Y:S02]  /*0df0*/  IMAD R54, R108.reuse, 0x22, RZ ;  /* 0x000000226c367824 */ /* 0x040fe400078e02ff */
[----:B------:R-:W-:-:S02]  /*0e00*/  IMAD R177, R108, 0x84, RZ ;  /* 0x000000846cb17824 */ /* 0x000fc400078e02ff */
[C---:B------:R-:W-:Y:S02]  /*0e10*/  IMAD R179, R108.reuse, 0x88, RZ ;  /* 0x000000886cb37824 */ /* 0x040fe400078e02ff */
[C---:B------:R-:W-:Y:S01]  /*0e20*/  IMAD R53, R108.reuse, 0x23, RZ ;  /* 0x000000236c357824 */ /* 0x040fe200078e02ff */
[----:B--2---:R-:W2:Y:S01]  /*0e30*/  MUFU.RCP R0, R0 ;  /* 0x0000000000007308 */ /* 0x004ea20000001000 */
[C---:B------:R-:W-:Y:S02]  /*0e40*/  IMAD R51, R108.reuse, 0x25, RZ ;  /* 0x000000256c337824 */ /* 0x040fe400078e02ff */
[C---:B------:R-:W-:Y:S02]  /*0e50*/  IMAD R187, R108.reuse, 0x98, RZ ;  /* 0x000000986cbb7824 */ /* 0x040fe400078e02ff */
[C---:B------:R-:W-:Y:S02]  /*0e60*/  IMAD R189, R108.reuse, 0x9c, RZ ;  /* 0x0000009c6cbd7824 */ /* 0x040fe400078e02ff */
[----:B------:R-:W-:-:S02]  /*0e70*/  IMAD R50, R108, 0x26, RZ ;  /* 0x000000266c327824 */ /* 0x000fc400078e02ff */
[C---:B------:R-:W-:Y:S02]  /*0e80*/  IMAD R49, R108.reuse, 0x27, RZ ;  /* 0x000000276c317824 */ /* 0x040fe400078e02ff */
[C---:B------:R-:W-:Y:S02]  /*0e90*/  IMAD R47, R108.reuse, 0x29, RZ ;  /* 0x000000296c2f7824 */ /* 0x040fe400078e02ff */
[C---:B------:R-:W-:Y:S02]  /*0ea0*/  IMAD R185, R108.reuse, 0x94, RZ ;  /* 0x000000946cb97824 */ /* 0x040fe400078e02ff */
[----:B------:R-:W-:Y:S02]  /*0eb0*/  IMAD R193, R108, 0xa4, RZ ;  /* 0x000000a46cc17824 */ /* 0x000fe400078e02ff */
[----:B--2---:R-:W-:Y:S02]  /*0ec0*/  VIADD R3, R0, 0xffffffe ;  /* 0x0ffffffe00037836 */ /* 0x004fe40000000000 */
[----:B------:R-:W-:-:S02]  /*0ed0*/  IMAD R46, R108, 0x2a, RZ ;  /* 0x0000002a6c2e7824 */ /* 0x000fc400078e02ff */
[C---:B------:R-:W-:Y:S02]  /*0ee0*/  IMAD R195, R108.reuse, 0xa8, RZ ;  /* 0x000000a86cc37824 */ /* 0x040fe400078e02ff */
[----:B------:R-:W2:Y:S01]  /*0ef0*/  F2I.FTZ.U32.TRUNC.NTZ R3, R3 ;  /* 0x0000000300037305 */ /* 0x000ea2000021f000 */
[C---:B------:R-:W-:Y:S02]  /*0f00*/  IMAD R45, R108.reuse, 0x2b, RZ ;  /* 0x0000002b6c2d7824 */ /* 0x040fe400078e02ff */
[C---:B------:R-:W-:Y:S02]  /*0f10*/  IMAD R197, R108.reuse, 0xac, RZ ;  /* 0x000000ac6cc57824 */ /* 0x040fe400078e02ff */
[C---:B------:R-:W-:Y:S02]  /*0f20*/  IMAD R191, R108.reuse, 0xa0, RZ ;  /* 0x000000a06cbf7824 */ /* 0x040fe400078e02ff */
[C---:B------:R-:W-:Y:S02]  /*0f30*/  IMAD R201, R108.reuse, 0xb4, RZ ;  /* 0x000000b46cc97824 */ /* 0x040fe400078e02ff */
[----:B------:R-:W-:-:S02]  /*0f40*/  IMAD R203, R108, 0xb8, RZ ;  /* 0x000000b86ccb7824 */ /* 0x000fc400078e02ff */
[C---:B------:R-:W-:Y:S02]  /*0f50*/  IMAD R205, R108.reuse, 0xbc, RZ ;  /* 0x000000bc6ccd7824 */ /* 0x040fe400078e02ff */
[C---:B------:R-:W-:Y:S02]  /*0f60*/  IMAD R199, R108.reuse, 0xb0, RZ ;  /* 0x000000b06cc77824 */ /* 0x040fe400078e02ff */
[----:B--2---:R-:W-:Y:S02]  /*0f70*/  IMAD.MOV R8, RZ, RZ, -R3 ;  /* 0x000000ffff087224 */ /* 0x004fe400078e0a03 */
[----:B------:R-:W-:Y:S02]  /*0f80*/  IMAD R209, R108, 0xc4, RZ ;  /* 0x000000c46cd17824 */ /* 0x000fe400078e02ff */
[----:B------:R-:W-:Y:S01]  /*0f90*/  IMAD R5, R8, R7, RZ ;  /* 0x0000000708057224 */ /* 0x000fe200078e02ff */
[----:B------:R-:W-:Y:S01]  /*0fa0*/  IABS R8, R14 ;  /* 0x0000000e00087213 */ /* 0x000fe20000000000 */
[----:B------:R-:W-:-:S02]  /*0fb0*/  IMAD R211, R108, 0xc8, RZ ;  /* 0x000000c86cd37824 */ /* 0x000fc400078e02ff */
[----:B------:R-:W-:Y:S02]  /*0fc0*/  IMAD.HI.U32 R2, R3, R5, R2 ;  /* 0x0000000503027227 */ /* 0x000fe400078e0002 */
[----:B------:R-:W2:Y:S02]  /*0fd0*/  I2F.RP R5, R28 ;  /* 0x0000001c00057306 */ /* 0x000ea40000209400 */
[----:B------:R-:W-:Y:S02]  /*0fe0*/  IMAD.MOV.U32 R3, RZ, RZ, R6 ;  /* 0x000000ffff037224 */ /* 0x000fe400078e0006 */
[----:B------:R-:W-:Y:S02]  /*0ff0*/  IMAD.MOV R0, RZ, RZ, -R8 ;  /* 0x000000ffff007224 */ /* 0x000fe400078e0a08 */
[----:B------:R-:W-:Y:S02]  /*1000*/  IMAD.HI.U32 R2, R2, R3, RZ ;  /* 0x0000000302027227 */ /* 0x000fe400078e00ff */
[----:B------:R-:W3:Y:S02]  /*1010*/  I2F.RP R6, R21 ;  /* 0x0000001500067306 */ /* 0x000ee40000209400 */
[----:B------:R-:W-:-:S02]  /*1020*/  IMAD R0, R2, R0, R3 ;  /* 0x0000000002007224 */ /* 0x000fc400078e0203 */
[----:B------:R-:W-:Y:S02]  /*1030*/  IMAD.SHL.U32 R8, R4, 0x4, RZ ;  /* 0x0000000404087824 */ /* 0x000fe400078e00ff */
[C---:B------:R-:W-:Y:S01]  /*1040*/  IMAD R213, R108.reuse, 0xcc, RZ ;  /* 0x000000cc6cd57824 */ /* 0x040fe200078e02ff */
[----:B------:R-:W-:Y:S01]  /*1050*/  ISETP.GT.U32.AND P1, PT, R7, R0, PT ;  /* 0x000000000700720c */ /* 0x000fe20003f24070 */
[----:B--2---:R-:W2:Y:S01]  /*1060*/  MUFU.RCP R5, R5 ;  /* 0x0000000500057308 */ /* 0x004ea20000001000 */
[----:B------:R-:W-:Y:S01]  /*1070*/  LOP3.LUT R11, R11, 0x7c, R8, 0x78, !PT ;  /* 0x0000007c0b0b7812 */ /* 0x000fe200078e7808 */
[C---:B------:R-:W-:Y:S02]  /*1080*/  IMAD R207, R108.reuse, 0xc0, RZ ;  /* 0x000000c06ccf7824 */ /* 0x040fe400078e02ff */
[C---:B------:R-:W-:Y:S02]  /*1090*/  IMAD R217, R108.reuse, 0xd4, RZ ;  /* 0x000000d46cd97824 */ /* 0x040fe400078e02ff */
[----:B------:R-:W-:-:S02]  /*10a0*/  IMAD R219, R108, 0xd8, RZ ;  /* 0x000000d86cdb7824 */ /* 0x000fc400078e02ff */
[----:B---3--:R-:W3:Y:S01]  /*10b0*/  MUFU.RCP R6, R6 ;  /* 0x0000000600067308 */ /* 0x008ee20000001000 */
[C---:B------:R-:W-:Y:S02]  /*10c0*/  IMAD R221, R108.reuse, 0xdc, RZ ;  /* 0x000000dc6cdd7824 */ /* 0x040fe400078e02ff */
[----:B------:R-:W-:Y:S02]  /*10d0*/  IMAD R215, R108, 0xd0, RZ ;  /* 0x000000d06cd77824 */ /* 0x000fe400078e02ff */
[----:B------:R-:W-:Y:S02]  /*10e0*/  @!P1 IMAD.IADD R0, R0, 0x1, -R7 ;  /* 0x0000000100009824 */ /* 0x000fe400078e0a07 */
[----:B------:R-:W-:Y:S01]  /*10f0*/  @!P1 VIADD R2, R2, 0x1 ;  /* 0x0000000102029836 */ /* 0x000fe20000000000 */
[----:B------:R-:W-:Y:S01]  /*1100*/  ISETP.NE.AND P1, PT, R14, RZ, PT ;  /* 0x000000ff0e00720c */ /* 0x000fe20003f25270 */
[----:B--2---:R-:W-:Y:S01]  /*1110*/  VIADD R3, R5, 0xffffffe ;  /* 0x0ffffffe05037836 */ /* 0x004fe20000000000 */
[----:B------:R-:W-:Y:S01]  /*1120*/  ISETP.GE.U32.AND P0, PT, R0, R7, PT ;  /* 0x000000070000720c */ /* 0x000fe20003f06070 */
[C---:B------:R-:W-:Y:S01]  /*1130*/  IMAD R225, R108.reuse, 0xe4, RZ ;  /* 0x000000e46ce17824 */ /* 0x040fe200078e02ff */
[----:B------:R-:W-:Y:S01]  /*1140*/  LOP3.LUT R0, R19, R14, RZ, 0x3c, !PT ;  /* 0x0000000e13007212 */ /* 0x000fe200078e3cff */
[----:B------:R-:W-:Y:S01]  /*1150*/  IMAD R227, R108, 0xe8, RZ ;  /* 0x000000e86ce37824 */ /* 0x000fe200078e02ff */
[----:B------:R-:W-:Y:S01]  /*1160*/  SHF.R.U32.HI R5, RZ, 0x5, R4 ;  /* 0x00000005ff057819 */ /* 0x000fe20000011604 */
[----:B------:R-:W2:Y:S01]  /*1170*/  F2I.FTZ.U32.TRUNC.NTZ R3, R3 ;  /* 0x0000000300037305 */ /* 0x000ea2000021f000 */
[----:B------:R-:W-:Y:S01]  /*1180*/  ISETP.GE.AND P2, PT, R0, RZ, PT ;  /* 0x000000ff0000720c */ /* 0x000fe20003f46270 */
[----:B---3--:R-:W-:-:S02]  /*1190*/  VIADD R6, R6, 0xffffffe ;  /* 0x0ffffffe06067836 */ /* 0x008fc40000000000 */
[----:B------:R-:W-:Y:S02]  /*11a0*/  IMAD.SHL.U32 R0, R5, 0x200000, RZ ;  /* 0x0020000005007824 */ /* 0x000fe400078e00ff */
[----:B------:R-:W-:Y:S02]  /*11b0*/  IMAD R229, R108, 0xec, RZ ;  /* 0x000000ec6ce57824 */ /* 0x000fe400078e02ff */
[----:B------:R-:W3:Y:S01]  /*11c0*/  F2I.FTZ.U32.TRUNC.NTZ R7, R6 ;  /* 0x0000000600077305 */ /* 0x000ee2000021f000 */
[----:B------:R-:W-:Y:S02]  /*11d0*/  @P0 VIADD R2, R2, 0x1 ;  /* 0x0000000102020836 */ /* 0x000fe40000000000 */
[----:B------:R-:W-:Y:S02]  /*11e0*/  IMAD R223, R108, 0xe0, RZ ;  /* 0x000000e06cdf7824 */ /* 0x000fe400078e02ff */
[----:B------:R-:W-:Y:S01]  /*11f0*/  IMAD.MOV.U32 R16, RZ, RZ, R2 ;  /* 0x000000ffff107224 */ /* 0x000fe200078e0002 */
[----:B------:R-:W-:Y:S01]  /*1200*/  LOP3.LUT R2, R0, 0x600000, RZ, 0xc0, !PT ;  /* 0x0060000000027812 */ /* 0x000fe200078ec0ff */
[----:B--2---:R-:W-:-:S02]  /*1210*/  IMAD.MOV R13, RZ, RZ, -R3 ;  /* 0x000000ffff0d7224 */ /* 0x004fc400078e0a03 */
[----:B------:R-:W-:Y:S01]  /*1220*/  @!P2 IMAD.MOV R16, RZ, RZ, -R16 ;  /* 0x000000ffff10a224 */ /* 0x000fe200078e0a10 */
[----:B------:R-:W-:Y:S01]  /*1230*/  @!P1 LOP3.LUT R16, RZ, R14, RZ, 0x33, !PT ;  /* 0x0000000eff109212 */ /* 0x000fe200078e33ff */
[----:B------:R-:W-:Y:S01]  /*1240*/  IMAD R13, R13, R28, RZ ;  /* 0x0000001c0d0d7224 */ /* 0x000fe200078e02ff */
[----:B------:R-:W-:Y:S01]  /*1250*/  R2UR UR10, R2 ;  /* 0x00000000020a72ca */ /* 0x000fe200000e0000 */
[----:B------:R-:W-:Y:S02]  /*1260*/  IMAD.MOV.U32 R2, RZ, RZ, RZ ;  /* 0x000000ffff027224 */ /* 0x000fe400078e00ff */
[----:B---3--:R-:W-:Y:S02]  /*1270*/  IMAD.MOV R6, RZ, RZ, -R7 ;  /* 0x000000ffff067224 */ /* 0x008fe400078e0a07 */
[----:B------:R-:W-:Y:S02]  /*1280*/  IMAD.SHL.U32 R0, R16, 0x40, RZ ;  /* 0x0000004010007824 */ /* 0x000fe400078e00ff */
[----:B------:R-:W-:-:S03]  /*1290*/  IMAD.HI.U32 R8, R3, R13, R2 ;  /* 0x0000000d03087227 */ /* 0x000fc600078e0002 */
[----:B------:R-:W-:Y:S01]  /*12a0*/  LOP3.LUT R9, R0, 0x21, R9, 0xf8, !PT ;  /* 0x0000002100097812 */ /* 0x000fe200078ef809 */
[----:B------:R-:W-:Y:S02]  /*12b0*/  IMAD.MOV R3, RZ, RZ, -R16 ;  /* 0x000000ffff037224 */ /* 0x000fe400078e0a10 */
[----:B------:R-:W-:Y:S01]  /*12c0*/  IMAD R13, R6, R21, RZ ;  /* 0x00000015060d7224 */ /* 0x000fe200078e02ff */
[----:B------:R-:W-:Y:S01]  /*12d0*/  IABS R15, R9 ;  /* 0x00000009000f7213 */ /* 0x000fe20000000000 */
[----:B------:R-:W-:Y:S01]  /*12e0*/  IMAD.MOV.U32 R6, RZ, RZ, RZ ;  /* 0x000000ffff067224 */ /* 0x000fe200078e00ff */
[C---:B------:R-:W-:Y:S01]  /*12f0*/  LOP3.LUT R18, R9.reuse, 0x2, RZ, 0xfc, !PT ;  /* 0x0000000209127812 */ /* 0x040fe200078efcff */
[----:B------:R-:W-:Y:S01]  /*1300*/  IMAD R3, R14, R3, R19 ;  /* 0x000000030e037224 */ /* 0x000fe200078e0213 */
[----:B------:R-:W-:Y:S01]  /*1310*/  LOP3.LUT R32, R9, 0x8, RZ, 0xfc, !PT ;  /* 0x0000000809207812 */ /* 0x000fe200078efcff */
[----:B------:R-:W-:Y:S01]  /*1320*/  IMAD.HI.U32 R7, R7, R13, R6 ;  /* 0x0000000d07077227 */ /* 0x000fe200078e0006 */
[----:B------:R-:W-:-:S02]  /*1330*/  IABS R17, R18 ;  /* 0x0000001200117213 */ /* 0x000fc40000000000 */
[C---:B------:R-:W-:Y:S01]  /*1340*/  LOP3.LUT R13, R9.reuse, 0x6, RZ, 0xfc, !PT ;  /* 0x00000006090d7812 */ /* 0x040fe200078efcff */
[----:B------:R-:W-:Y:S01]  /*1350*/  IMAD.IADD R6, R12, 0x1, R3 ;  /* 0x000000010c067824 */ /* 0x000fe200078e0203 */
[----:B------:R-:W-:Y:S01]  /*1360*/  LOP3.LUT R3, R4, 0x7f, RZ, 0xc0, !PT ;  /* 0x0000007f04037812 */ /* 0x000fe200078ec0ff */
[----:B------:R-:W-:Y:S01]  /*1370*/  IMAD.HI.U32 R10, R8, R15, RZ ;  /* 0x0000000f080a7227 */ /* 0x000fe200078e00ff */
[C---:B------:R-:W-:Y:S02]  /*1380*/  LOP3.LUT R12, R9.reuse, 0x4, RZ, 0xfc, !PT ;  /* 0x00000004090c7812 */ /* 0x040fe400078efcff */
[----:B------:R-:W-:Y:S01]  /*1390*/  LEA R6, R6, UR4, 0x8 ;  /* 0x0000000406067c11 */ /* 0x000fe2000f8e40ff */
[----:B------:R-:W-:Y:S01]  /*13a0*/  IMAD.SHL.U32 R2, R4, 0x80, RZ ;  /* 0x0000008004027824 */ /* 0x000fe200078e00ff */
[----:B------:R-:W-:Y:S01]  /*13b0*/  LOP3.LUT R34, R9, 0xa, RZ, 0xfc, !PT ;  /* 0x0000000a09227812 */ /* 0x000fe200078efcff */
[----:B------:R-:W-:Y:S01]  /*13c0*/  IMAD.MOV R10, RZ, RZ, -R10 ;  /* 0x000000ffff0a7224 */ /* 0x000fe200078e0a0a */
[----:B------:R-:W-:Y:S01]  /*13d0*/  IABS R19, R13 ;  /* 0x0000000d00137213 */ /* 0x000fe20000000000 */
[----:B------:R-:W-:Y:S01]  /*13e0*/  IMAD.IADD R44, R3, 0x1, R6 ;  /* 0x00000001032c7824 */ /* 0x000fe200078e0206 */
[----:B------:R-:W-:Y:S01]  /*13f0*/  LOP3.LUT R2, R11, 0x1000, R2, 0xf8, !PT ;  /* 0x000010000b027812 */ /* 0x000fe200078ef802 */
[----:B------:R-:W-:Y:S01]  /*1400*/  IMAD R10, R28, R10, R15 ;  /* 0x0000000a1c0a7224 */ /* 0x000fe200078e020f */
[----:B------:R-:W-:Y:S01]  /*1410*/  IABS R15, R12 ;  /* 0x0000000c000f7213 */ /* 0x000fe20000000000 */
[----:B------:R-:W-:Y:S01]  /*1420*/  IMAD.HI.U32 R11, R8, R17, RZ ;  /* 0x00000011080b7227 */ /* 0x000fe200078e00ff */
[----:B------:R-:W-:Y:S01]  /*1430*/  IABS R16, R44 ;  /* 0x0000002c00107213 */ /* 0x000fe20000000000 */
[----:B------:R-:W2:Y:S01]  /*1440*/  LDCU UR4, c[0x0][0x3a4] ;  /* 0x00007480ff0477ac */ /* 0x000ea20008000800 */
[----:B------:R-:W-:Y:S01]  /*1450*/  ISETP.GT.U32.AND P5, PT, R28, R10, PT ;  /* 0x0000000a1c00720c */ /* 0x000fe20003fa4070 */
[----:B------:R-:W-:Y:S01]  /*1460*/  IMAD.MOV R11, RZ, RZ, -R11 ;  /* 0x000000ffff0b7224 */ /* 0x000fe200078e0a0b */
[----:B------:R-:W-:Y:S01]  /*1470*/  IABS R23, R32 ;  /* 0x0000002000177213 */ /* 0x000fe20000000000 */
[----:B------:R-:W-:Y:S01]  /*1480*/  IMAD.HI.U32 R6, R8, R15, RZ ;  /* 0x0000000f08067227 */ /* 0x000fe200078e00ff */
[----:B------:R-:W-:Y:S01]  /*1490*/  IABS R25, R34 ;  /* 0x0000002200197213 */ /* 0x000fe20000000000 */
[----:B------:R-:W-:Y:S01]  /*14a0*/  STL [R1+0x10], R44 ;  /* 0x0000102c01007387 */ /* 0x000fe20000100800 */
[----:B------:R-:W-:Y:S01]  /*14b0*/  ISETP.GE.AND P0, PT, R12, RZ, PT ;  /* 0x000000ff0c00720c */ /* 0x000fe20003f06270 */
[----:B------:R-:W-:Y:S01]  /*14c0*/  IMAD.HI.U32 R7, R7, R16, RZ ;  /* 0x0000001007077227 */ /* 0x000fe200078e00ff */
[----:B------:R-:W-:Y:S01]  /*14d0*/  ISETP.GE.AND P2, PT, R13, RZ, PT ;  /* 0x000000ff0d00720c */ /* 0x000fe20003f46270 */
[----:B------:R-:W-:Y:S01]  /*14e0*/  STL [R1+0x40], R88 ;  /* 0x0000405801007387 */ /* 0x000fe20000100800 */
[----:B------:R-:W-:Y:S01]  /*14f0*/  ISETP.GE.AND P1, PT, R18, RZ, PT ;  /* 0x000000ff1200720c */ /* 0x000fe20003f26270 */
[C---:B------:R-:W-:Y:S01]  /*1500*/  IMAD R11, R28.reuse, R11, R17 ;  /* 0x0000000b1c0b7224 */ /* 0x040fe200078e0211 */
[C---:B------:R-:W-:Y:S01]  /*1510*/  LOP3.LUT R35, R9.reuse, 0xc, RZ, 0xfc, !PT ;  /* 0x0000000c09237812 */ /* 0x040fe200078efcff */
[----:B------:R-:W-:Y:S01]  /*1520*/  IMAD.MOV R17, RZ, RZ, -R6 ;  /* 0x000000ffff117224 */ /* 0x000fe200078e0a06 */
[C---:B------:R-:W-:Y:S01]  /*1530*/  LOP3.LUT R36, R9.reuse, 0xe, RZ, 0xfc, !PT ;  /* 0x0000000e09247812 */ /* 0x040fe200078efcff */
[----:B------:R-:W-:Y:S01]  /*1540*/  IMAD.MOV R6, RZ, RZ, -R7 ;  /* 0x000000ffff067224 */ /* 0x000fe200078e0a07 */
[C---:B------:R-:W-:Y:S01]  /*1550*/  LOP3.LUT R37, R9.reuse, 0x10, RZ, 0xfc, !PT ;  /* 0x0000001009257812 */ /* 0x040fe200078efcff */
[----:B------:R-:W-:Y:S01]  /*1560*/  IMAD R7, R28, R17, R15 ;  /* 0x000000111c077224 */ /* 0x000fe200078e020f */
[----:B------:R-:W-:Y:S01]  /*1570*/  LOP3.LUT R38, R9, 0x12, RZ, 0xfc, !PT ;  /* 0x0000001209267812 */ /* 0x000fe200078efcff */
[----:B------:R-:W-:Y:S01]  /*1580*/  IMAD R6, R21, R6, R16 ;  /* 0x0000000615067224 */ /* 0x000fe200078e0210 */
[----:B------:R-:W-:Y:S01]  /*1590*/  LOP3.LUT R39, R9, 0x14, RZ, 0xfc, !PT ;  /* 0x0000001409277812 */ /* 0x000fe200078efcff */
[C---:B------:R-:W-:Y:S01]  /*15a0*/  IMAD.HI.U32 R12, R8.reuse, R19, RZ ;  /* 0x00000013080c7227 */ /* 0x040fe200078e00ff */
[----:B------:R-:W-:Y:S01]  /*15b0*/  IABS R29, R38 ;  /* 0x00000026001d7213 */ /* 0x000fe20000000000 */
[----:B------:R-:W-:Y:S01]  /*15c0*/  STL [R1+0x104], R90 ;  /* 0x0001045a01007387 */ /* 0x000fe20000100800 */
[----:B------:R-:W-:Y:S01]  /*15d0*/  ISETP.GT.U32.AND P3, PT, R21, R6, PT ;  /* 0x000000061500720c */ /* 0x000fe20003f64070 */
[C---:B------:R-:W-:Y:S01]  /*15e0*/  IMAD.HI.U32 R13, R8.reuse, R23, RZ ;  /* 0x00000017080d7227 */ /* 0x040fe200078e00ff */
[----:B------:R-:W-:Y:S01]  /*15f0*/  IABS R31, R39 ;  /* 0x00000027001f7213 */ /* 0x000fe20000000000 */
[----:B------:R-:W-:Y:S01]  /*1600*/  STL [R1+0x100], R89 ;  /* 0x0001005901007387 */ /* 0x000fe20000100800 */
[C---:B------:R-:W-:Y:S01]  /*1610*/  LOP3.LUT R40, R9.reuse, 0x16, RZ, 0xfc, !PT ;  /* 0x0000001609287812 */ /* 0x040fe200078efcff */
[----:B------:R-:W-:Y:S01]  /*1620*/  IMAD.HI.U32 R14, R8, R25, RZ ;  /* 0x00000019080e7227 */ /* 0x000fe200078e00ff */
[C---:B------:R-:W-:Y:S01]  /*1630*/  LOP3.LUT R43, R9.reuse, 0x1c, RZ, 0xfc, !PT ;  /* 0x0000001c092b7812 */ /* 0x040fe200078efcff */
[----:B------:R-:W-:Y:S01]  /*1640*/  STL [R1+0x3c], R80 ;  /* 0x00003c5001007387 */ /* 0x000fe20000100800 */
[C---:B------:R-:W-:Y:S01]  /*1650*/  LOP3.LUT R41, R9.reuse, 0x18, RZ, 0xfc, !PT ;  /* 0x0000001809297812 */ /* 0x040fe200078efcff */
[----:B------:R-:W-:Y:S01]  /*1660*/  IMAD.MOV R12, RZ, RZ, -R12 ;  /* 0x000000ffff0c7224 */ /* 0x000fe200078e0a0c */
[C---:B------:R-:W-:Y:S01]  /*1670*/  LOP3.LUT R42, R9.reuse, 0x1a, RZ, 0xfc, !PT ;  /* 0x0000001a092a7812 */ /* 0x040fe200078efcff */
[----:B------:R-:W-:Y:S01]  /*1680*/  @!P5 IMAD.IADD R10, R10, 0x1, -R28 ;  /* 0x000000010a0ad824 */ /* 0x000fe200078e0a1c */
[C---:B------:R-:W-:Y:S01]  /*1690*/  LOP3.LUT R30, R9.reuse, 0x1e, RZ, 0xfc, !PT ;  /* 0x0000001e091e7812 */ /* 0x040fe200078efcff */
[----:B------:R-:W-:Y:S01]  /*16a0*/  @!P3 IMAD.IADD R6, R6, 0x1, -R21 ;  /* 0x000000010606b824 */ /* 0x000fe200078e0a15 */
[C---:B------:R-:W-:Y:S01]  /*16b0*/  ISETP.GT.U32.AND P3, PT, R28.reuse, R11, PT ;  /* 0x0000000b1c00720c */ /* 0x040fe20003f64070 */
[----:B------:R-:W-:Y:S01]  /*16c0*/  IMAD.MOV R18, RZ, RZ, -R13 ;  /* 0x000000ffff127224 */ /* 0x000fe200078e0a0d */
[----:B------:R-:W-:Y:S01]  /*16d0*/  ISETP.GE.AND P5, PT, R9, RZ, PT ;  /* 0x000000ff0900720c */ /* 0x000fe20003fa6270 */
[----:B------:R-:W-:Y:S01]  /*16e0*/  IMAD.MOV R20, RZ, RZ, -R14 ;  /* 0x000000ffff147224 */ /* 0x000fe200078e0a0e */
[----:B------:R-:W-:Y:S01]  /*16f0*/  ISETP.GT.U32.AND P4, PT, R21, R6, PT ;  /* 0x000000061500720c */ /* 0x000fe20003f84070 */
[C---:B------:R-:W-:Y:S01]  /*1700*/  IMAD R13, R28.reuse, R12, R19 ;  /* 0x0000000c1c0d7224 */ /* 0x040fe200078e0213 */
[----:B------:R-:W-:Y:S01]  /*1710*/  IABS R19, R35 ;  /* 0x0000002300137213 */ /* 0x000fe20000000000 */
[C---:B------:R-:W-:Y:S01]  /*1720*/  IMAD R14, R28.reuse, R18, R23 ;  /* 0x000000121c0e7224 */ /* 0x040fe200078e0217 */
[----:B------:R-:W-:Y:S01]  /*1730*/  IABS R23, R36 ;  /* 0x0000002400177213 */ /* 0x000fe20000000000 */
[----:B------:R-:W-:Y:S01]  /*1740*/  IMAD R15, R28, R20, R25 ;  /* 0x000000141c0f7224 */ /* 0x000fe200078e0219 */
[----:B------:R-:W-:Y:S01]  /*1750*/  IABS R25, R37 ;  /* 0x0000002500197213 */ /* 0x000fe20000000000 */
[----:B------:R-:W-:Y:S01]  /*1760*/  IMAD.HI.U32 R12, R8, R19, RZ ;  /* 0x00000013080c7227 */ /* 0x000fe200078e00ff */
[----:B------:R-:W-:Y:S01]  /*1770*/  IABS R33, R30 ;  /* 0x0000001e00217213 */ /* 0x000fe20000000000 */
[----:B------:R-:W-:Y:S01]  /*1780*/  STL [R1+0xfc], R87 ;  /* 0x0000fc5701007387 */ /* 0x000fe20000100800 */
[----:B------:R-:W-:Y:S01]  /*1790*/  LOP3.LUT R4, R4, 0x3f, RZ, 0xc0, !PT ;  /* 0x0000003f04047812 */ /* 0x000fe200078ec0ff */
[----:B------:R-:W-:Y:S01]  /*17a0*/  @!P3 IMAD.IADD R11, R11, 0x1, -R28 ;  /* 0x000000010b0bb824 */ /* 0x000fe200078e0a1c */
[----:B------:R-:W-:Y:S01]  /*17b0*/  ISETP.GT.U32.AND P3, PT, R28, R10, PT ;  /* 0x0000000a1c00720c */ /* 0x000fe20003f64070 */
[----:B------:R-:W-:Y:S01]  /*17c0*/  @!P4 IMAD.IADD R6, R6, 0x1, -R21 ;  /* 0x000000010606c824 */ /* 0x000fe200078e0a15 */
[----:B------:R-:W-:Y:S01]  /*17d0*/  ISETP.GT.U32.AND P4, PT, R28, R7, PT ;  /* 0x000000071c00720c */ /* 0x000fe20003f84070 */
[----:B------:R-:W-:Y:S01]  /*17e0*/  IMAD.HI.U32 R16, R8, R23, RZ ;  /* 0x0000001708107227 */ /* 0x000fe200078e00ff */
[----:B------:R-:W-:Y:S01]  /*17f0*/  ISETP.GT.U32.AND P6, PT, R28, R11, PT ;  /* 0x0000000b1c00720c */ /* 0x000fe20003fc4070 */
[----:B------:R-:W-:Y:S02]  /*1800*/  STL [R1+0xf8], R86 ;  /* 0x0000f85601007387 */ /* 0x000fe40000100800 */
[----:B------:R-:W-:-:S02]  /*1810*/  IMAD.HI.U32 R17, R8, R25, RZ ;  /* 0x0000001908117227 */ /* 0x000fc400078e00ff */
[----:B------:R-:W-:Y:S02]  /*1820*/  STL [R1+0x38], R68 ;  /* 0x0000384401007387 */ /* 0x000fe40000100800 */
[----:B------:R-:W-:Y:S02]  /*1830*/  IMAD.MOV R20, RZ, RZ, -R12 ;  /* 0x000000ffff147224 */ /* 0x000fe400078e0a0c */
[----:B------:R-:W-:Y:S01]  /*1840*/  IMAD.HI.U32 R18, R8, R29, RZ ;  /* 0x0000001d08127227 */ /* 0x000fe200078e00ff */
[----:B------:R-:W-:Y:S03]  /*1850*/  STL [R1+0xf4], R85 ;  /* 0x0000f45501007387 */ /* 0x000fe60000100800 */
[--C-:B------:R-:W-:Y:S01]  /*1860*/  @!P6 IMAD.IADD R11, R11, 0x1, -R28.reuse ;  /* 0x000000010b0be824 */ /* 0x100fe200078e0a1c */
[C---:B------:R-:W-:Y:S01]  /*1870*/  ISETP.GT.U32.AND P6, PT, R28.reuse, R14, PT ;  /* 0x0000000e1c00720c */ /* 0x040fe20003fc4070 */
[----:B------:R-:W-:Y:S01]  /*1880*/  @!P4 IMAD.IADD R7, R7, 0x1, -R28 ;  /* 0x000000010707c824 */ /* 0x000fe200078e0a1c */
[----:B------:R-:W-:Y:S01]  /*1890*/  ISETP.GT.U32.AND P4, PT, R28, R15, PT ;  /* 0x0000000f1c00720c */ /* 0x000fe20003f84070 */
[----:B------:R-:W-:Y:S01]  /*18a0*/  IMAD.MOV R22, RZ, RZ, -R16 ;  /* 0x000000ffff167224 */ /* 0x000fe200078e0a10 */
[----:B------:R-:W-:Y:S01]  /*18b0*/  STL [R1+0x34], R64 ;  /* 0x0000344001007387 */ /* 0x000fe20000100800 */
[----:B------:R-:W-:-:S02]  /*18c0*/  IMAD.MOV R24, RZ, RZ, -R17 ;  /* 0x000000ffff187224 */ /* 0x000fc400078e0a11 */
[----:B------:R-:W-:Y:S01]  /*18d0*/  IMAD R16, R28, R20, R19 ;  /* 0x000000141c107224 */ /* 0x000fe200078e0213 */
[----:B------:R-:W-:Y:S01]  /*18e0*/  STL [R1+0xf0], R84 ;  /* 0x0000f05401007387 */ /* 0x000fe20000100800 */
[----:B------:R-:W-:Y:S01]  /*18f0*/  @!P3 IMAD.IADD R10, R10, 0x1, -R28 ;  /* 0x000000010a0ab824 */ /* 0x000fe200078e0a1c */
[C---:B------:R-:W-:Y:S01]  /*1900*/  ISETP.GT.U32.AND P3, PT, R28.reuse, R13, PT ;  /* 0x0000000d1c00720c */ /* 0x040fe20003f64070 */
[----:B------:R-:W-:Y:S01]  /*1910*/  IMAD.MOV R19, RZ, RZ, -R18 ;  /* 0x000000ffff137224 */ /* 0x000fe200078e0a12 */
[----:B------:R-:W-:Y:S01]  /*1920*/  STL [R1+0x30], R60 ;  /* 0x0000303c01007387 */ /* 0x000fe20000100800 */
[C---:B------:R-:W-:Y:S01]  /*1930*/  IMAD R17, R28.reuse, R22, R23 ;  /* 0x000000161c117224 */ /* 0x040fe200078e0217 */
[----:B------:R-:W-:Y:S01]  /*1940*/  IABS R23, R40 ;  /* 0x0000002800177213 */ /* 0x000fe20000000000 */
[----:B------:R-:W-:Y:S01]  /*1950*/  IMAD R18, R28, R24, R25 ;  /* 0x000000181c127224 */ /* 0x000fe200078e0219 */
[----:B------:R-:W-:Y:S01]  /*1960*/  IABS R25, R41 ;  /* 0x0000002900197213 */ /* 0x000fe20000000000 */
[--C-:B------:R-:W-:Y:S01]  /*1970*/  @!P6 IMAD.IADD R14, R14, 0x1, -R28.reuse ;  /* 0x000000010e0ee824 */ /* 0x100fe200078e0a1c */
[C---:B------:R-:W-:Y:S01]  /*1980*/  ISETP.GT.U32.AND P6, PT, R28.reuse, R17, PT ;  /* 0x000000111c00720c */ /* 0x040fe20003fc4070 */
[--C-:B------:R-:W-:Y:S01]  /*1990*/  @!P4 IMAD.IADD R15, R15, 0x1, -R28.reuse ;  /* 0x000000010f0fc824 */ /* 0x100fe200078e0a1c */
[----:B------:R-:W-:Y:S01]  /*19a0*/  ISETP.GT.U32.AND P4, PT, R28, R18, PT ;  /* 0x000000121c00720c */ /* 0x000fe20003f84070 */
[----:B------:R-:W-:Y:S01]  /*19b0*/  IMAD.HI.U32 R12, R8, R31, RZ ;  /* 0x0000001f080c7227 */ /* 0x000fe200078e00ff */
[----:B------:R-:W-:Y:S03]  /*19c0*/  STL [R1+0xec], R83 ;  /* 0x0000ec5301007387 */ /* 0x000fe60000100800 */
[----:B------:R-:W-:Y:S01]  /*19d0*/  @!P3 IMAD.IADD R13, R13, 0x1, -R28 ;  /* 0x000000010d0db824 */ /* 0x000fe200078e0a1c */
[C---:B------:R-:W-:Y:S01]  /*19e0*/  ISETP.GT.U32.AND P3, PT, R28.reuse, R16, PT ;  /* 0x000000101c00720c */ /* 0x040fe20003f64070 */
[C---:B------:R-:W-:Y:S01]  /*19f0*/  IMAD R19, R28.reuse, R19, R29 ;  /* 0x000000131c137224 */ /* 0x040fe200078e021d */
[----:B------:R-:W-:Y:S01]  /*1a00*/  IABS R29, R42 ;  /* 0x0000002a001d7213 */ /* 0x000fe20000000000 */
[----:B------:R-:W-:Y:S01]  /*1a10*/  IMAD.MOV R12, RZ, RZ, -R12 ;  /* 0x000000ffff0c7224 */ /* 0x000fe200078e0a0c */
[----:B------:R-:W-:Y:S01]  /*1a20*/  STL [R1+0x2c], R52 ;  /* 0x00002c3401007387 */ /* 0x000fe20000100800 */
[--C-:B------:R-:W-:Y:S01]  /*1a30*/  @!P6 IMAD.IADD R17, R17, 0x1, -R28.reuse ;  /* 0x000000011111e824 */ /* 0x100fe200078e0a1c */
[----:B------:R-:W-:Y:S01]  /*1a40*/  ISETP.GT.U32.AND P6, PT, R28, R7, PT ;  /* 0x000000071c00720c */ /* 0x000fe20003fc4070 */
[--C-:B------:R-:W-:Y:S01]  /*1a50*/  @!P4 IMAD.IADD R18, R18, 0x1, -R28.reuse ;  /* 0x000000011212c824 */ /* 0x100fe200078e0a1c */
[C---:B------:R-:W-:Y:S01]  /*1a60*/  ISETP.GT.U32.AND P4, PT, R28.reuse, R13, PT ;  /* 0x0000000d1c00720c */ /* 0x040fe20003f84070 */
[----:B------:R-:W-:Y:S01]  /*1a70*/  IMAD R20, R28, R12, R31 ;  /* 0x0000000c1c147224 */ /* 0x000fe200078e021f */
[----:B------:R-:W-:Y:S01]  /*1a80*/  IABS R31, R43 ;  /* 0x0000002b001f7213 */ /* 0x000fe20000000000 */
[----:B------:R-:W-:Y:S01]  /*1a90*/  IMAD.HI.U32 R9, R8, R23, RZ ;  /* 0x0000001708097227 */ /* 0x000fe200078e00ff */
[----:B------:R-:W-:Y:S03]  /*1aa0*/  STL [R1+0xe8], R82 ;  /* 0x0000e85201007387 */ /* 0x000fe60000100800 */
[--C-:B------:R-:W-:Y:S01]  /*1ab0*/  @!P3 IMAD.IADD R16, R16, 0x1, -R28.reuse ;  /* 0x000000011010b824 */ /* 0x100fe200078e0a1c */
[----:B------:R-:W-:Y:S01]  /*1ac0*/  ISETP.GT.U32.AND P3, PT, R28, R19, PT ;  /* 0x000000131c00720c */ /* 0x000fe20003f64070 */
[----:B------:R-:W-:Y:S01]  /*1ad0*/  IMAD.HI.U32 R22, R8, R31, RZ ;  /* 0x0000001f08167227 */ /* 0x000fe200078e00ff */
[----:B------:R-:W-:Y:S03]  /*1ae0*/  STL [R1+0xe4], R81 ;  /* 0x0000e45101007387 */ /* 0x000fe60000100800 */
[--C-:B------:R-:W-:Y:S01]  /*1af0*/  @!P6 IMAD.IADD R7, R7, 0x1, -R28.reuse ;  /* 0x000000010707e824 */ /* 0x100fe200078e0a1c */
[C---:B------:R-:W-:Y:S01]  /*1b00*/  ISETP.GT.U32.AND P6, PT, R28.reuse, R17, PT ;  /* 0x000000111c00720c */ /* 0x040fe20003fc4070 */
[----:B------:R-:W-:Y:S01]  /*1b10*/  @!P4 IMAD.IADD R13, R13, 0x1, -R28 ;  /* 0x000000010d0dc824 */ /* 0x000fe200078e0a1c */
[----:B------:R-:W-:Y:S01]  /*1b20*/  ISETP.GT.U32.AND P4, PT, R28, R15, PT ;  /* 0x0000000f1c00720c */ /* 0x000fe20003f84070 */
[C---:B------:R-:W-:Y:S01]  /*1b30*/  IMAD.HI.U32 R12, R8.reuse, R25, RZ ;  /* 0x00000019080c7227 */ /* 0x040fe200078e00ff */
[----:B------:R-:W-:Y:S03]  /*1b40*/  STL [R1+0x28], R48 ;  /* 0x0000283001007387 */ /* 0x000fe60000100800 */
[----:B------:R-:W-:-:S04]  /*1b50*/  IMAD.HI.U32 R21, R8, R29, RZ ;  /* 0x0000001d08157227 */ /* 0x000fc800078e00ff */
[----:B------:R-:W-:-:S04]  /*1b60*/  IMAD.HI.U32 R8, R8, R33, RZ ;  /* 0x0000002108087227 */ /* 0x000fc800078e00ff */
[----:B------:R-:W-:Y:S02]  /*1b70*/  IMAD.MOV R9, RZ, RZ, -R9 ;  /* 0x000000ffff097224 */ /* 0x000fe400078e0a09 */
[----:B------:R-:W-:Y:S02]  /*1b80*/  IMAD.MOV R22, RZ, RZ, -R22 ;  /* 0x000000ffff167224 */ /* 0x000fe400078e0a16 */
[----:B------:R-:W-:Y:S02]  /*1b90*/  IMAD.MOV R12, RZ, RZ, -R12 ;  /* 0x000000ffff0c7224 */ /* 0x000fe400078e0a0c */
[----:B------:R-:W-:Y:S02]  /*1ba0*/  IMAD.MOV R24, RZ, RZ, -R8 ;  /* 0x000000ffff187224 */ /* 0x000fe400078e0a08 */
[C---:B------:R-:W-:Y:S02]  /*1bb0*/  IMAD R8, R28.reuse, R9, R23 ;  /* 0x000000091c087224 */ /* 0x040fe400078e0217 */
[----:B------:R-:W-:Y:S01]  /*1bc0*/  @!P3 IMAD.IADD R19, R19, 0x1, -R28 ;  /* 0x000000011313b824 */ /* 0x000fe200078e0a1c */
[C---:B------:R-:W-:Y:S01]  /*1bd0*/  ISETP.GT.U32.AND P3, PT, R28.reuse, R14, PT ;  /* 0x0000000e1c00720c */ /* 0x040fe20003f64070 */
[----:B------:R-:W-:Y:S01]  /*1be0*/  @!P5 IMAD.MOV R10, RZ, RZ, -R10 ;  /* 0x000000ffff0ad224 */ /* 0x000fe200078e0a0a */
[C---:B------:R-:W-:Y:S01]  /*1bf0*/  ISETP.GT.U32.AND P5, PT, R28.reuse, R16, PT ;  /* 0x000000101c00720c */ /* 0x040fe20003fa4070 */
[----:B------:R-:W-:-:S02]  /*1c00*/  IMAD R23, R28, R22, R31 ;  /* 0x000000161c177224 */ /* 0x000fc400078e021f */
[----:B------:R-:W-:Y:S01]  /*1c10*/  @!P0 IMAD.MOV R7, RZ, RZ, -R7 ;  /* 0x000000ffff078224 */ /* 0x000fe200078e0a07 */
[C---:B------:R-:W-:Y:S01]  /*1c20*/  ISETP.GT.U32.AND P0, PT, R28.reuse, R18, PT ;  /* 0x000000121c00720c */ /* 0x040fe20003f04070 */
[C---:B------:R-:W-:Y:S02]  /*1c30*/  IMAD R9, R28.reuse, R12, R25 ;  /* 0x0000000c1c097224 */ /* 0x040fe400078e0219 */
[--C-:B------:R-:W-:Y:S01]  /*1c40*/  @!P6 IMAD.IADD R17, R17, 0x1, -R28.reuse ;  /* 0x000000011111e824 */ /* 0x100fe200078e0a1c */
[C---:B------:R-:W-:Y:S01]  /*1c50*/  ISETP.GT.U32.AND P6, PT, R28.reuse, R23, PT ;  /* 0x000000171c00720c */ /* 0x040fe20003fc4070 */
[----:B------:R-:W-:Y:S02]  /*1c60*/  IMAD.MOV R21, RZ, RZ, -R21 ;  /* 0x000000ffff157224 */ /* 0x000fe400078e0a15 */
[----:B------:R-:W-:Y:S01]  /*1c70*/  @!P4 IMAD.IADD R15, R15, 0x1, -R28 ;  /* 0x000000010f0fc824 */ /* 0x000fe200078e0a1c */
[C---:B------:R-:W-:Y:S01]  /*1c80*/  ISETP.GT.U32.AND P4, PT, R28.reuse, R9, PT ;  /* 0x000000091c00720c */ /* 0x040fe20003f84070 */
[----:B------:R-:W-:-:S02]  /*1c90*/  IMAD R21, R28, R21, R29 ;  /* 0x000000151c157224 */ /* 0x000fc400078e021d */
[----:B------:R-:W-:Y:S01]  /*1ca0*/  IMAD.MOV.U32 R12, RZ, RZ, R11 ;  /* 0x000000ffff0c7224 */ /* 0x000fe200078e000b */
[----:B------:R-:W-:Y:S01]  /*1cb0*/  BAR.SYNC.DEFER_BLOCKING 0x0 ;  /* 0x0000000000007b1d */ /* 0x000fe20000010000 */
[C---:B------:R-:W-:Y:S02]  /*1cc0*/  IMAD R24, R28.reuse, R24, R33 ;  /* 0x000000181c187224 */ /* 0x040fe400078e0221 */
[----:B------:R-:W-:Y:S01]  /*1cd0*/  @!P2 IMAD.MOV R13, RZ, RZ, -R13 ;  /* 0x000000ffff0da224 */ /* 0x000fe200078e0a0d */
[C---:B------:R-:W-:Y:S01]  /*1ce0*/  ISETP.GT.U32.AND P2, PT, R28.reuse, R20, PT ;  /* 0x000000141c00720c */ /* 0x040fe20003f44070 */
[----:B------:R-:W-:Y:S01]  /*1cf0*/  @!P1 IMAD.MOV R12, RZ, RZ, -R12 ;  /* 0x000000ffff0c9224 */ /* 0x000fe200078e0a0c */
[----:B------:R-:W-:Y:S01]  /*1d00*/  ISETP.GT.U32.AND P1, PT, R28, R19, PT ;  /* 0x000000131c00720c */ /* 0x000fe20003f24070 */
[--C-:B------:R-:W-:Y:S01]  /*1d10*/  @!P3 IMAD.IADD R14, R14, 0x1, -R28.reuse ;  /* 0x000000010e0eb824 */ /* 0x100fe200078e0a1c */
[----:B------:R-:W-:Y:S01]  /*1d20*/  ISETP.GT.U32.AND P3, PT, R28, R8, PT ;  /* 0x000000081c00720c */ /* 0x000fe20003f64070 */
[--C-:B------:R-:W-:Y:S01]  /*1d30*/  @!P5 IMAD.IADD R16, R16, 0x1, -R28.reuse ;  /* 0x000000011010d824 */ /* 0x100fe200078e0a1c */
[----:B------:R-:W-:Y:S01]  /*1d40*/  ISETP.GT.U32.AND P5, PT, R28, R21, PT ;  /* 0x000000151c00720c */ /* 0x000fe20003fa4070 */
[--C-:B------:R-:W-:Y:S01]  /*1d50*/  @!P0 IMAD.IADD R18, R18, 0x1, -R28.reuse ;  /* 0x0000000112128824 */ /* 0x100fe200078e0a1c */
[----:B------:R-:W-:Y:S01]  /*1d60*/  ISETP.GT.U32.AND P0, PT, R28, R24, PT ;  /* 0x000000181c00720c */ /* 0x000fe20003f04070 */
[--C-:B------:R-:W-:Y:S01]  /*1d70*/  @!P6 IMAD.IADD R23, R23, 0x1, -R28.reuse ;  /* 0x000000011717e824 */ /* 0x100fe200078e0a1c */
[----:B------:R-:W-:Y:S01]  /*1d80*/  ISETP.GE.AND P6, PT, R38, RZ, PT ;  /* 0x000000ff2600720c */ /* 0x000fe20003fc6270 */
        /* <DEDUP_REMOVED lines=9> */
[----:B------:R-:W3:Y:S01]  /*1e20*/  LDS R11, [UR9] ;  /* 0x00000009ff0b7984 */ /* 0x000ee20008000800 */
[----:B------:R-:W-:Y:S01]  /*1e30*/  ISETP.GE.AND P5, PT, R37, RZ, PT ;  /* 0x000000ff2500720c */ /* 0x000fe20003fa6270 */
[----:B------:R-:W-:Y:S01]  /*1e40*/  @!P0 IMAD.IADD R24, R24, 0x1, -R28 ;  /* 0x0000000118188824 */ /* 0x000fe200078e0a1c */
[C---:B------:R-:W-:Y:S01]  /*1e50*/  ISETP.GT.U32.AND P0, PT, R28.reuse, R20, PT ;  /* 0x000000141c00720c */ /* 0x040fe20003f04070 */
[----:B------:R-:W-:Y:S01]  /*1e60*/  @!P6 IMAD.MOV R19, RZ, RZ, -R19 ;  /* 0x000000ffff13e224 */ /* 0x000fe200078e0a13 */
[----:B------:R-:W-:Y:S01]  /*1e70*/  ISETP.GE.AND P6, PT, R39, RZ, PT ;  /* 0x000000ff2700720c */ /* 0x000fe20003fc6270 */
[----:B------:R-:W-:Y:S01]  /*1e80*/  @!P4 IMAD.MOV R17, RZ, RZ, -R17 ;  /* 0x000000ffff11c224 */ /* 0x000fe200078e0a11 */
[C---:B------:R-:W-:Y:S01]  /*1e90*/  ISETP.GT.U32.AND P4, PT, R28.reuse, R24, PT ;  /* 0x000000181c00720c */ /* 0x040fe20003f84070 */
[----:B------:R-:W-:Y:S01]  /*1ea0*/  @!P2 IMAD.MOV R15, RZ, RZ, -R15 ;  /* 0x000000ffff0fa224 */ /* 0x000fe200078e0a0f */
[C---:B------:R-:W-:Y:S01]  /*1eb0*/  ISETP.GT.U32.AND P2, PT, R28.reuse, R9, PT ;  /* 0x000000091c00720c */ /* 0x040fe20003f44070 */
[----:B------:R-:W-:Y:S01]  /*1ec0*/  @!P1 IMAD.MOV R14, RZ, RZ, -R14 ;  /* 0x000000ffff0e9224 */ /* 0x000fe200078e0a0e */
[C---:B------:R-:W-:Y:S01]  /*1ed0*/  ISETP.GT.U32.AND P1, PT, R28.reuse, R8, PT ;  /* 0x000000081c00720c */ /* 0x040fe20003f24070 */
[----:B------:R-:W-:Y:S01]  /*1ee0*/  @!P3 IMAD.MOV R16, RZ, RZ, -R16 ;  /* 0x000000ffff10b224 */ /* 0x000fe200078e0a10 */
[C---:B------:R-:W-:Y:S01]  /*1ef0*/  ISETP.GT.U32.AND P3, PT, R28.reuse, R21, PT ;  /* 0x000000151c00720c */ /* 0x040fe20003f64070 */
[----:B------:R-:W-:Y:S01]  /*1f00*/  @!P5 IMAD.MOV R18, RZ, RZ, -R18 ;  /* 0x000000ffff12d224 */ /* 0x000fe200078e0a12 */
[----:B------:R-:W-:Y:S01]  /*1f10*/  ISETP.GT.U32.AND P5, PT, R28, R23, PT ;  /* 0x000000171c00720c */ /* 0x000fe20003fa4070 */
[----:B------:R-:W-:Y:S01]  /*1f20*/  @!P0 IMAD.IADD R20, R20, 0x1, -R28 ;  /* 0x0000000114148824 */ /* 0x000fe200078e0a1c */
[----:B------:R-:W-:Y:S01]  /*1f30*/  ISETP.GE.AND P0, PT, R40, RZ, PT ;  /* 0x000000ff2800720c */ /* 0x000fe20003f06270 */
[----:B------:R-:W-:-:S02]  /*1f40*/  IMAD R40, R108, 0x30, RZ ;  /* 0x000000306c287824 */ /* 0x000fc400078e02ff */
[----:B------:R-:W-:Y:S01]  /*1f50*/  @!P6 IMAD.MOV R20, RZ, RZ, -R20 ;  /* 0x000000ffff14e224 */ /* 0x000fe200078e0a14 */
[----:B------:R-:W-:Y:S01]  /*1f60*/  ISETP.GE.AND P6, PT, R44, RZ, PT ;  /* 0x000000ff2c00720c */ /* 0x000fe20003fc6270 */
[--C-:B------:R-:W-:Y:S01]  /*1f70*/  @!P4 IMAD.IADD R24, R24, 0x1, -R28.reuse ;  /* 0x000000011818c824 */ /* 0x100fe200078e0a1c */
[----:B------:R-:W-:Y:S01]  /*1f80*/  ISETP.NE.AND P4, PT, R26, RZ, PT ;  /* 0x000000ff1a00720c */ /* 0x000fe20003f85270 */
[--C-:B------:R-:W-:Y:S01]  /*1f90*/  @!P1 IMAD.IADD R8, R8, 0x1, -R28.reuse ;  /* 0x0000000108089824 */ /* 0x100fe200078e0a1c */
[----:B------:R-:W-:Y:S01]  /*1fa0*/  ISETP.GE.AND P1, PT, R41, RZ, PT ;  /* 0x000000ff2900720c */ /* 0x000fe20003f26270 */
[--C-:B------:R-:W-:Y:S01]  /*1fb0*/  @!P2 IMAD.IADD R9, R9, 0x1, -R28.reuse ;  /* 0x000000010909a824 */ /* 0x100fe200078e0a1c */
[----:B------:R-:W-:Y:S01]  /*1fc0*/  ISETP.GE.AND P2, PT, R42, RZ, PT ;  /* 0x000000ff2a00720c */ /* 0x000fe20003f46270 */
[--C-:B------:R-:W-:Y:S01]  /*1fd0*/  @!P3 IMAD.IADD R21, R21, 0x1, -R28.reuse ;  /* 0x000000011515b824 */ /* 0x100fe200078e0a1c */
[----:B------:R-:W-:Y:S01]  /*1fe0*/  ISETP.GE.AND P3, PT, R43, RZ, PT ;  /* 0x000000ff2b00720c */ /* 0x000fe20003f66270 */
[----:B------:R-:W-:Y:S01]  /*1ff0*/  @!P5 IMAD.IADD R23, R23, 0x1, -R28 ;  /* 0x000000011717d824 */ /* 0x000fe200078e0a1c */
[----:B------:R-:W-:Y:S01]  /*2000*/  ISETP.GE.AND P5, PT, R30, RZ, PT ;  /* 0x000000ff1e00720c */ /* 0x000fe20003fa6270 */
[----:B------:R-:W-:-:S02]  /*2010*/  IMAD.MOV.U32 R22, RZ, RZ, R8 ;  /* 0x000000ffff167224 */ /* 0x000fc400078e0008 */
[----:B------:R-:W-:Y:S02]  /*2020*/  @!P6 IMAD.MOV R6, RZ, RZ, -R6 ;  /* 0x000000ffff06e224 */ /* 0x000fe400078e0a06 */
[----:B------:R-:W-:Y:S01]  /*2030*/  @!P4 LOP3.LUT R6, RZ, R26, RZ, 0x33, !PT ;  /* 0x0000001aff06c212 */ /* 0x000fe200078e33ff */
[----:B------:R-:W-:Y:S02]  /*2040*/  IMAD.MOV.U32 R244, RZ, RZ, R9 ;  /* 0x000000fffff47224 */ /* 0x000fe400078e0009 */
[----:B------:R-:W-:Y:S01]  /*2050*/  @!P0 IMAD.MOV R22, RZ, RZ, -R22 ;  /* 0x000000ffff168224 */ /* 0x000fe200078e0a16 */
[----:B---3--:R-:W-:Y:S01]  /*2060*/  R2UR UR8, R11 ;  /* 0x000000000b0872ca */ /* 0x008fe200000e0000 */
[----:B--2---:R-:W-:Y:S01]  /*2070*/  IMAD R250, R6, UR4, RZ ;  /* 0x0000000406fa7c24 */ /* 0x004fe2000f8e02ff */
[----:B------:R-:W-:Y:S01]  /*2080*/  ISETP.NE.AND P0, PT, R27, RZ, PT ;  /* 0x000000ff1b00720c */ /* 0x000fe20003f05270 */
[----:B------:R-:W-:Y:S01]  /*2090*/  @!P1 IMAD.MOV R244, RZ, RZ, -R244 ;  /* 0x000000fffff49224 */ /* 0x000fe200078e0af4 */
[----:B------:R-:W-:Y:S01]  /*20a0*/  LOP3.LUT R11, RZ, R27, RZ, 0x33, !PT ;  /* 0x0000001bff0b7212 */ /* 0x000fe200078e33ff */
[----:B------:R-:W-:-:S02]  /*20b0*/  @!P2 IMAD.MOV R21, RZ, RZ, -R21 ;  /* 0x000000ffff15a224 */ /* 0x000fc400078e0a15 */
[----:B------:R-:W-:Y:S01]  /*20c0*/  @!P3 IMAD.MOV R23, RZ, RZ, -R23 ;  /* 0x000000ffff17b224 */ /* 0x000fe200078e0a17 */
[C---:B------:R-:W-:Y:S01]  /*20d0*/  SEL R8, R11.reuse, R10, !P0 ;  /* 0x0000000a0b087207 */ /* 0x040fe20004000000 */
[----:B------:R-:W-:Y:S01]  /*20e0*/  @!P5 IMAD.MOV R24, RZ, RZ, -R24 ;  /* 0x000000ffff18d224 */ /* 0x000fe200078e0a18 */
[C---:B------:R-:W-:Y:S01]  /*20f0*/  SEL R10, R11.reuse, R7, !P0 ;  /* 0x000000070b0a7207 */ /* 0x040fe20004000000 */
[----:B------:R-:W-:Y:S01]  /*2100*/  IMAD.SHL.U32 R240, R250, 0x4, RZ ;  /* 0x00000004faf07824 */ /* 0x000fe200078e00ff */
[C---:B------:R-:W-:Y:S01]  /*2110*/  SEL R9, R11.reuse, R12, !P0 ;  /* 0x0000000c0b097207 */ /* 0x040fe20004000000 */
[C---:B------:R-:W-:Y:S01]  /*2120*/  IMAD R44, R108.reuse, 0x2c, RZ ;  /* 0x0000002c6c2c7824 */ /* 0x040fe200078e02ff */
[C---:B------:R-:W-:Y:S01]  /*2130*/  SEL R7, R11.reuse, R13, !P0 ;  /* 0x0000000d0b077207 */ /* 0x040fe20004000000 */
[C---:B------:R-:W-:Y:S01]  /*2140*/  IMAD R28, R108.reuse, 0x3c, RZ ;  /* 0x0000003c6c1c7824 */ /* 0x040fe200078e02ff */
[C---:B------:R-:W-:Y:S01]  /*2150*/  SEL R252, R11.reuse, R14, !P0 ;  /* 0x0000000e0bfc7207 */ /* 0x040fe20004000000 */
[C---:B------:R-:W-:Y:S01]  /*2160*/  IMAD R36, R108.reuse, 0x34, RZ ;  /* 0x000000346c247824 */ /* 0x040fe200078e02ff */
[C---:B------:R-:W-:Y:S01]  /*2170*/  SEL R247, R11.reuse, R15, !P0 ;  /* 0x0000000f0bf77207 */ /* 0x040fe20004000000 */
[C---:B------:R-:W-:Y:S01]  /*2180*/  IMAD R32, R108.reuse, 0x38, RZ ;  /* 0x000000386c207824 */ /* 0x040fe200078e02ff */
[C---:B------:R-:W-:Y:S01]  /*2190*/  SEL R245, R11.reuse, R16, !P0 ;  /* 0x000000100bf57207 */ /* 0x040fe20004000000 */
[----:B------:R2:W-:Y:S01]  /*21a0*/  STL [R1+0x24], R44 ;  /* 0x0000242c01007387 */ /* 0x0005e20000100800 */
        /* <DEDUP_REMOVED lines=16> */
[----:B------:R-:W-:Y:S01]  /*22b0*/  SEL R76, R11, R24, !P0 ;  /* 0x000000180b4c7207 */ /* 0x000fe20004000000 */
[----:B------:R-:W-:Y:S01]  /*22c0*/  IMAD R38, R108, 0x32, RZ ;  /* 0x000000326c267824 */ /* 0x000fe200078e02ff */
[----:B-----5:R-:W-:Y:S01]  /*22d0*/  IADD3 R70, P0, PT, R240, UR12, RZ ;  /* 0x0000000cf0467c10 */ /* 0x020fe2000ff1e0ff */
[----:B------:R2:W-:Y:S01]  /*22e0*/  STL [R1+0xd8], R75 ;  /* 0x0000d84b01007387 */ /* 0x0005e20000100800 */
[----:B------:R-:W-:-:S02]  /*22f0*/  IMAD R37, R108, 0x33, RZ ;  /* 0x000000336c257824 */ /* 0x000fc400078e02ff */
[----:B------:R-:W-:Y:S01]  /*2300*/  LEA.HI.X.SX32 R71, R250, UR13, 0x2, P0 ;  /* 0x0000000dfa477c11 */ /* 0x000fe200080f16ff */
[----:B------:R2:W-:Y:S01]  /*2310*/  STL [R1+0x18], R32 ;  /* 0x0000182001007387 */ /* 0x0005e20000100800 */
[-C--:B------:R-:W-:Y:S01]  /*2320*/  IADD3 R116, P0, PT, R80, R70.reuse, RZ ;  /* 0x0000004650747210 */ /* 0x080fe20007f1e0ff */
[C---:B------:R-:W-:Y:S01]  /*2330*/  IMAD R35, R108.reuse, 0x35, RZ ;  /* 0x000000356c237824 */ /* 0x040fe200078e02ff */
[-C--:B------:R-:W-:Y:S01]  /*2340*/  LEA R118, P4, R108, R70.reuse, 0x4 ;  /* 0x000000466c767211 */ /* 0x080fe200078820ff */
[----:B------:R2:W-:Y:S01]  /*2350*/  STL [R1+0xd4], R74 ;  /* 0x0000d44a01007387 */ /* 0x0005e20000100800 */
[-C--:B------:R-:W-:Y:S01]  /*2360*/  IADD3 R112, P1, PT, R88, R70.reuse, RZ ;  /* 0x0000004658707210 */ /* 0x080fe20007f3e0ff */
[C---:B------:R-:W-:Y:S01]  /*2370*/  IMAD R34, R108.reuse, 0x36, RZ ;  /* 0x000000366c227824 */ /* 0x040fe200078e02ff */
[CC--:B------:R-:W-:Y:S01]  /*2380*/  LEA R114, P6, R108.reuse, R70.reuse, 0x3 ;  /* 0x000000466c727211 */ /* 0x0c0fe200078c18ff */
[----:B------:R2:W-:Y:S01]  /*2390*/  STL [R1+0x14], R28 ;  /* 0x0000141c01007387 */ /* 0x0005e20000100800 */
[-C--:B------:R-:W-:Y:S01]  /*23a0*/  LEA.HI.X.SX32 R117, R89, R71.reuse, 0x2, P0 ;  /* 0x0000004759757211 */ /* 0x080fe200000f16ff */
[----:B------:R-:W-:Y:S01]  /*23b0*/  IMAD R33, R108, 0x37, RZ ;  /* 0x000000376c217824 */ /* 0x000fe200078e02ff */
[-C--:B------:R-:W-:Y:S01]  /*23c0*/  LEA.HI.X.SX32 R119, R88, R71.reuse, 0x2, P4 ;  /* 0x0000004758777211 */ /* 0x080fe200020f16ff */
[----:B------:R2:W-:Y:S01]  /*23d0*/  STL [R1+0xd0], R73 ;  /* 0x0000d04901007387 */ /* 0x0005e20000100800 */
[-C--:B------:R-:W-:Y:S01]  /*23e0*/  IADD3 R124, P0, PT, R60, R70.reuse, RZ ;  /* 0x000000463c7c7210 */ /* 0x080fe20007f1e0ff */
[C---:B------:R-:W-:Y:S01]  /*23f0*/  IMAD R31, R108.reuse, 0x39, RZ ;  /* 0x000000396c1f7824 */ /* 0x040fe200078e02ff */
[CC--:B------:R-:W-:Y:S01]  /*2400*/  LEA R126, P4, R108.reuse, R70.reuse, 0x5 ;  /* 0x000000466c7e7211 */ /* 0x0c0fe200078828ff */
[----:B------:R2:W-:Y:S01]  /*2410*/  STL [R1+0xcc], R72 ;  /* 0x0000cc4801007387 */ /* 0x0005e20000100800 */
[CC--:B------:R-:W-:Y:S01]  /*2420*/  LEA.HI.X.SX32 R113, R108.reuse, R71.reuse, 0x2, P1 ;  /* 0x000000476c717211 */ /* 0x0c0fe200008f16ff */
[----:B------:R-:W-:Y:S01]  /*2430*/  IMAD R30, R108, 0x3a, RZ ;  /* 0x0000003a6c1e7824 */ /* 0x000fe200078e02ff */
[-C--:B------:R-:W-:Y:S01]  /*2440*/  LEA.HI.X.SX32 R115, R90, R71.reuse, 0x2, P6 ;  /* 0x000000475a737211 */ /* 0x080fe200030f16ff */
[----:B------:R2:W-:Y:S01]  /*2450*/  STL [R1+0xc8], R69 ;  /* 0x0000c84501007387 */ /* 0x0005e20000100800 */
[-C--:B------:R-:W-:Y:S01]  /*2460*/  IADD3 R120, P1, PT, R68, R70.reuse, RZ ;  /* 0x0000004644787210 */ /* 0x080fe20007f3e0ff */
[----:B------:R-:W-:Y:S01]  /*2470*/  IMAD R29, R108, 0x3b, RZ ;  /* 0x0000003b6c1d7824 */ /* 0x000fe200078e02ff */
[-C--:B------:R-:W-:Y:S01]  /*2480*/  IADD3 R122, P6, PT, R64, R70.reuse, RZ ;  /* 0x00000046407a7210 */ /* 0x080fe20007fde0ff */
[----:B------:R2:W-:Y:S01]  /*2490*/  STL [R1+0xc4], R67 ;  /* 0x0000c44301007387 */ /* 0x0005e20000100800 */
[-C--:B------:R-:W-:Y:S01]  /*24a0*/  LEA.HI.X.SX32 R125, R85, R71.reuse, 0x2, P0 ;  /* 0x00000047557d7211 */ /* 0x080fe200000f16ff */
        /* <DEDUP_REMOVED lines=12> */
[----:B-1----:R-:W-:Y:S01]  /*2570*/  VIADD R6, R251, 0xffffffc0 ;  /* 0xffffffc0fb067836 */ /* 0x002fe20000000000 */
[-C--:B------:R-:W-:Y:S01]  /*2580*/  IADD3 R130, P6, PT, R48, R70.reuse, RZ ;  /* 0x0000004630827210 */ /* 0x080fe20007fde0ff */
[----:B------:R2:W-:Y:S01]  /*2590*/  STL [R1+0xb4], R62 ;  /* 0x0000b43e01007387 */ /* 0x0005e20000100800 */
[-C--:B------:R-:W-:Y:S01]  /*25a0*/  LEA.HI.X.SX32 R133, R81, R71.reuse, 0x2, P0 ;  /* 0x0000004751857211 */ /* 0x080fe200000f16ff */
[C---:B------:R-:W-:Y:S01]  /*25b0*/  VIADD R25, R251.reuse, 0x3f ;  /* 0x0000003ffb197836 */ /* 0x040fe20000000000 */
[-C--:B------:R-:W-:Y:S01]  /*25c0*/  LEA.HI.X.SX32 R135, R80, R71.reuse, 0x2, P4 ;  /* 0x0000004750877211 */ /* 0x080fe200020f16ff */
[----:B------:R2:W-:Y:S01]  /*25d0*/  STL [R1+0xb0], R61 ;  /* 0x0000b03d01007387 */ /* 0x0005e20000100800 */
[-C--:B------:R-:W-:Y:S01]  /*25e0*/  IADD3 R140, P0, PT, R28, R70.reuse, RZ ;  /* 0x000000461c8c7210 */ /* 0x080fe20007f1e0ff */
[----:B------:R-:W-:Y:S01]  /*25f0*/  VIADD R11, R251, 0xffffffff ;  /* 0xfffffffffb0b7836 */ /* 0x000fe20000000000 */
[-C--:B------:R-:W-:Y:S01]  /*2600*/  LEA R142, P4, R108, R70.reuse, 0x6 ;  /* 0x000000466c8e7211 */ /* 0x080fe200078830ff */
[----:B------:R2:W-:Y:S01]  /*2610*/  STL [R1+0xac], R59 ;  /* 0x0000ac3b01007387 */ /* 0x0005e20000100800 */
[-C--:B------:R-:W-:Y:S01]  /*2620*/  LEA.HI.X.SX32 R129, R83, R71.reuse, 0x2, P1 ;  /* 0x0000004753817211 */ /* 0x080fe200008f16ff */
[----:B------:R-:W-:Y:S01]  /*2630*/  VIADD R12, R251, 0xfffffffe ;  /* 0xfffffffefb0c7836 */ /* 0x000fe20000000000 */
[-C--:B------:R-:W-:Y:S01]  /*2640*/  LEA.HI.X.SX32 R131, R82, R71.reuse, 0x2, P6 ;  /* 0x0000004752837211 */ /* 0x080fe200030f16ff */
[----:B------:R2:W-:Y:S01]  /*2650*/  STL [R1+0xa8], R58 ;  /* 0x0000a83a01007387 */ /* 0x0005e20000100800 */
[-C--:B------:R-:W-:Y:S01]  /*2660*/  IADD3 R136, P1, PT, R36, R70.reuse, RZ ;  /* 0x0000004624887210 */ /* 0x080fe20007f3e0ff */
[----:B------:R-:W-:Y:S01]  /*2670*/  IMAD R231, R108, 0xf0, RZ ;  /* 0x000000f06ce77824 */ /* 0x000fe200078e02ff */
[-C--:B------:R-:W-:Y:S01]  /*2680*/  IADD3 R138, P6, PT, R32, R70.reuse, RZ ;  /* 0x00000046208a7210 */ /* 0x080fe20007fde0ff */
[----:B------:R2:W-:Y:S01]  /*2690*/  STL [R1+0xa4], R57 ;  /* 0x0000a43901007387 */ /* 0x0005e20000100800 */
[----:B------:R-:W-:Y:S01]  /*26a0*/  LEA.HI.X.SX32 R141, R75, R71, 0x2, P0 ;  /* 0x000000474b8d7211 */ /* 0x000fe200000f16ff */
[----:B------:R-:W-:Y:S01]  /*26b0*/  IMAD R248, R4, R109, RZ ;  /* 0x0000006d04f87224 */ /* 0x000fe200078e02ff */
[-C--:B------:R-:W-:Y:S01]  /*26c0*/  LEA.HI.X.SX32 R143, R74, R71.reuse, 0x2, P4 ;  /* 0x000000474a8f7211 */ /* 0x080fe200020f16ff */
[----:B------:R2:W-:Y:S01]  /*26d0*/  STL [R1+0xa0], R56 ;  /* 0x0000a03801007387 */ /* 0x0005e20000100800 */
[-C--:B------:R-:W-:Y:S01]  /*26e0*/  IADD3 R148, P0, PT, R149, R70.reuse, RZ ;  /* 0x0000004695947210 */ /* 0x080fe20007f1e0ff */
[----:B------:R-:W-:Y:S01]  /*26f0*/  VIADD R13, R251, 0xfffffffd ;  /* 0xfffffffdfb0d7836 */ /* 0x000fe20000000000 */
[-C--:B------:R-:W-:Y:S01]  /*2700*/  IADD3 R150, P4, PT, R151, R70.reuse, RZ ;  /* 0x0000004697967210 */ /* 0x080fe20007f9e0ff */
[----:B------:R2:W-:Y:S01]  /*2710*/  STL [R1+0x9c], R55 ;  /* 0x00009c3701007387 */ /* 0x0005e20000100800 */
[-C--:B------:R-:W-:Y:S01]  /*2720*/  LEA.HI.X.SX32 R137, R79, R71.reuse, 0x2, P1 ;  /* 0x000000474f897211 */ /* 0x080fe200008f16ff */
[----:B------:R-:W-:Y:S01]  /*2730*/  IMAD R235, R108, 0xf8, RZ ;  /* 0x000000f86ceb7824 */ /* 0x000fe200078e02ff */
[-C--:B------:R-:W-:Y:S01]  /*2740*/  LEA.HI.X.SX32 R139, R78, R71.reuse, 0x2, P6 ;  /* 0x000000474e8b7211 */ /* 0x080fe200030f16ff */
[----:B------:R2:W-:Y:S01]  /*2750*/  STL [R1+0x98], R54 ;  /* 0x0000983601007387 */ /* 0x0005e20000100800 */
[-C--:B------:R-:W-:Y:S01]  /*2760*/  IADD3 R144, P1, PT, R145, R70.reuse, RZ ;  /* 0x0000004691907210 */ /* 0x080fe20007f3e0ff */
[C---:B------:R-:W-:Y:S01]  /*2770*/  IMAD R14, R108.reuse, 0x3f, RZ ;  /* 0x0000003f6c0e7824 */ /* 0x040fe200078e02ff */
[-C--:B------:R-:W-:Y:S01]  /*2780*/  IADD3 R146, P6, PT, R147, R70.reuse, RZ ;  /* 0x0000004693927210 */ /* 0x080fe20007fde0ff */
[----:B------:R2:W-:Y:S01]  /*2790*/  STL [R1+0x94], R53 ;  /* 0x0000943501007387 */ /* 0x0005e20000100800 */
[-C--:B------:R-:W-:Y:S01]  /*27a0*/  LEA.HI.X.SX32 R149, R69, R71.reuse, 0x2, P0 ;  /* 0x0000004745957211 */ /* 0x080fe200000f16ff */
[----:B------:R-:W-:Y:S01]  /*27b0*/  IMAD R237, R108, 0xfc, RZ ;  /* 0x000000fc6ced7824 */ /* 0x000fe200078e02ff */
[----:B------:R-:W-:Y:S01]  /*27c0*/  LEA.HI.X.SX32 R151, R68, R71, 0x2, P4 ;  /* 0x0000004744977211 */ /* 0x000fe200020f16ff */
[----:B------:R2:W-:Y:S01]  /*27d0*/  STL [R1+0x90], R51 ;  /* 0x0000903301007387 */ /* 0x0005e20000100800 */
[----:B------:R-:W-:-:S02]  /*27e0*/  IADD3 R156, P0, PT, R157, R70, RZ ;  /* 0x000000469d9c7210 */ /* 0x000fc40007f1e0ff */
[-C--:B------:R-:W-:Y:S01]  /*27f0*/  IADD3 R158, P4, PT, R159, R70.reuse, RZ ;  /* 0x000000469f9e7210 */ /* 0x080fe20007f9e0ff */
[----:B------:R2:W-:Y:S01]  /*2800*/  STL [R1+0x8c], R50 ;  /* 0x00008c3201007387 */ /* 0x0005e20000100800 */
[-C--:B------:R-:W-:Y:S02]  /*2810*/  LEA.HI.X.SX32 R145, R73, R71.reuse, 0x2, P1 ;  /* 0x0000004749917211 */ /* 0x080fe400008f16ff */
[-C--:B------:R-:W-:Y:S01]  /*2820*/  LEA.HI.X.SX32 R147, R72, R71.reuse, 0x2, P6 ;  /* 0x0000004748937211 */ /* 0x080fe200030f16ff */
[----:B------:R2:W-:Y:S01]  /*2830*/  STL [R1+0x88], R49 ;  /* 0x0000883101007387 */ /* 0x0005e20000100800 */
[-C--:B------:R-:W-:Y:S02]  /*2840*/  IADD3 R152, P1, PT, R153, R70.reuse, RZ ;  /* 0x0000004699987210 */ /* 0x080fe40007f3e0ff */
[----:B------:R-:W-:Y:S01]  /*2850*/  IADD3 R154, P6, PT, R155, R70, RZ ;  /* 0x000000469b9a7210 */ /* 0x000fe20007fde0ff */
[----:B------:R2:W-:Y:S01]  /*2860*/  STL [R1+0x84], R47 ;  /* 0x0000842f01007387 */ /* 0x0005e20000100800 */
[----:B------:R-:W-:-:S02]  /*2870*/  LEA.HI.X.SX32 R157, R65, R71, 0x2, P0 ;  /* 0x00000047419d7211 */ /* 0x000fc400000f16ff */
[-C--:B------:R-:W-:Y:S01]  /*2880*/  LEA.HI.X.SX32 R159, R64, R71.reuse, 0x2, P4 ;  /* 0x00000047409f7211 */ /* 0x080fe200020f16ff */
[----:B------:R2:W-:Y:S01]  /*2890*/  STL [R1+0x80], R46 ;  /* 0x0000802e01007387 */ /* 0x0005e20000100800 */
[-C--:B------:R-:W-:Y:S02]  /*28a0*/  IADD3 R164, P0, PT, R165, R70.reuse, RZ ;  /* 0x00000046a5a47210 */ /* 0x080fe40007f1e0ff */
[-C--:B------:R-:W-:Y:S01]  /*28b0*/  IADD3 R166, P4, PT, R167, R70.reuse, RZ ;  /* 0x00000046a7a67210 */ /* 0x080fe20007f9e0ff */
[----:B------:R2:W-:Y:S01]  /*28c0*/  STL [R1+0x7c], R45 ;  /* 0x00007c2d01007387 */ /* 0x0005e20000100800 */
[-C--:B------:R-:W-:Y:S02]  /*28d0*/  LEA.HI.X.SX32 R153, R67, R71.reuse, 0x2, P1 ;  /* 0x0000004743997211 */ /* 0x080fe400008f16ff */
        /* <DEDUP_REMOVED lines=9> */
[----:B------:R-:W-:Y:S01]  /*2970*/  LEA R174, P4, R108, R70, 0x7 ;  /* 0x000000466cae7211 */ /* 0x000fe200078838ff */
        /* <DEDUP_REMOVED lines=29> */
[-C--:B------:R-:W-:Y:S01]  /*2b50*/  LEA.HI.X.SX32 R187, R50, R71.reuse, 0x2, P0 ;  /* 0x0000004732bb7211 */ /* 0x080fe200000f16ff */
[----:B------:R2:W-:Y:S01]  /*2b60*/  STL [R1+0x44], R15 ;  /* 0x0000440f01007387 */ /* 0x0005e20000100800 */
[----:B------:R-:W-:Y:S01]  /*2b70*/  BAR.SYNC.DEFER_BLOCKING 0x0 ;  /* 0x0000000000007b1d */ /* 0x000fe20000010000 */
[-C--:B------:R-:W-:Y:S02]  /*2b80*/  IADD3 R192, P6, PT, R193, R70.reuse, RZ ;  /* 0x00000046c1c07210 */ /* 0x080fe40007fde0ff */
[-C--:B------:R-:W-:Y:S02]  /*2b90*/  LEA.HI.X.SX32 R189, R49, R71.reuse, 0x2, P4 ;  /* 0x0000004731bd7211 */ /* 0x080fe400020f16ff */
[-C--:B------:R-:W-:Y:S02]  /*2ba0*/  IADD3 R194, P0, PT, R195, R70.reuse, RZ ;  /* 0x00000046c3c27210 */ /* 0x080fe40007f1e0ff */
[----:B------:R-:W-:Y:S02]  /*2bb0*/  IADD3 R196, P4, PT, R197, R70, RZ ;  /* 0x00000046c5c47210 */ /* 0x000fe40007f9e0ff */
[----:B------:R-:W-:-:S02]  /*2bc0*/  LEA.HI.X.SX32 R185, R51, R71, 0x2, P1 ;  /* 0x0000004733b97211 */ /* 0x000fc400008f16ff */
[-C--:B------:R-:W-:Y:S02]  /*2bd0*/  LEA.HI.X.SX32 R193, R47, R71.reuse, 0x2, P6 ;  /* 0x000000472fc17211 */ /* 0x080fe400030f16ff */
[-C--:B------:R-:W-:Y:S02]  /*2be0*/  IADD3 R190, P1, PT, R191, R70.reuse, RZ ;  /* 0x00000046bfbe7210 */ /* 0x080fe40007f3e0ff */
[-C--:B------:R-:W-:Y:S02]  /*2bf0*/  LEA.HI.X.SX32 R195, R46, R71.reuse, 0x2, P0 ;  /* 0x000000472ec37211 */ /* 0x080fe400000f16ff */
[-C--:B------:R-:W-:Y:S02]  /*2c00*/  IADD3 R200, P6, PT, R201, R70.reuse, RZ ;  /* 0x00000046c9c87210 */ /* 0x080fe40007fde0ff */
[----:B------:R-:W-:Y:S02]  /*2c10*/  LEA.HI.X.SX32 R197, R45, R71, 0x2, P4 ;  /* 0x000000472dc57211 */ /* 0x000fe400020f16ff */
[----:B------:R-:W-:-:S02]  /*2c20*/  IADD3 R202, P0, PT, R203, R70, RZ ;  /* 0x00000046cbca7210 */ /* 0x000fc40007f1e0ff */
[-C--:B------:R-:W-:Y:S02]  /*2c30*/  IADD3 R204, P4, PT, R205, R70.reuse, RZ ;  /* 0x00000046cdcc7210 */ /* 0x080fe40007f9e0ff */
[-C--:B------:R-:W-:Y:S02]  /*2c40*/  LEA.HI.X.SX32 R191, R48, R71.reuse, 0x2, P1 ;  /* 0x0000004730bf7211 */ /* 0x080fe400008f16ff */
[-C--:B------:R-:W-:Y:S02]  /*2c50*/  LEA.HI.X.SX32 R201, R43, R71.reuse, 0x2, P6 ;  /* 0x000000472bc97211 */ /* 0x080fe400030f16ff */
[-C--:B------:R-:W-:Y:S02]  /*2c60*/  IADD3 R198, P1, PT, R199, R70.reuse, RZ ;  /* 0x00000046c7c67210 */ /* 0x080fe40007f3e0ff */
[----:B------:R-:W-:Y:S02]  /*2c70*/  LEA.HI.X.SX32 R203, R42, R71, 0x2, P0 ;  /* 0x000000472acb7211 */ /* 0x000fe400000f16ff */
[----:B------:R-:W-:-:S02]  /*2c80*/  IADD3 R208, P6, PT, R209, R70, RZ ;  /* 0x00000046d1d07210 */ /* 0x000fc40007fde0ff */
[-C--:B------:R-:W-:Y:S02]  /*2c90*/  LEA.HI.X.SX32 R205, R41, R71.reuse, 0x2, P4 ;  /* 0x0000004729cd7211 */ /* 0x080fe400020f16ff */
[-C--:B------:R-:W-:Y:S02]  /*2ca0*/  IADD3 R210, P0, PT, R211, R70.reuse, RZ ;  /* 0x00000046d3d27210 */ /* 0x080fe40007f1e0ff */
[-C--:B------:R-:W-:Y:S02]  /*2cb0*/  IADD3 R212, P4, PT, R213, R70.reuse, RZ ;  /* 0x00000046d5d47210 */ /* 0x080fe40007f9e0ff */
[-C--:B------:R-:W-:Y:S02]  /*2cc0*/  LEA.HI.X.SX32 R199, R44, R71.reuse, 0x2, P1 ;  /* 0x000000472cc77211 */ /* 0x080fe400008f16ff */
[----:B------:R-:W-:Y:S02]  /*2cd0*/  LEA.HI.X.SX32 R209, R39, R71, 0x2, P6 ;  /* 0x0000004727d17211 */ /* 0x000fe400030f16ff */
[----:B------:R-:W-:-:S02]  /*2ce0*/  IADD3 R206, P1, PT, R207, R70, RZ ;  /* 0x00000046cfce7210 */ /* 0x000fc40007f3e0ff */
[-C--:B------:R-:W-:Y:S02]  /*2cf0*/  LEA.HI.X.SX32 R211, R38, R71.reuse, 0x2, P0 ;  /* 0x0000004726d37211 */ /* 0x080fe400000f16ff */
        /* <DEDUP_REMOVED lines=18> */
[----:B------:R-:W-:Y:S02]  /*2e20*/  ISETP.GT.AND P0, PT, R25, 0x3f, PT ;  /* 0x0000003f1900780c */ /* 0x000fe40003f04270 */
[----:B------:R-:W-:Y:S02]  /*2e30*/  ISETP.GE.AND P4, PT, R4, R6, PT ;  /* 0x000000060400720c */ /* 0x000fe40003f86270 */
[----:B------:R-:W-:Y:S02]  /*2e40*/  ISETP.GE.U32.AND P3, PT, R11, 0x7fffffc0, PT ;  /* 0x7fffffc00b00780c */ /* 0x000fe40003f66070 */
[----:B------:R-:W-:Y:S02]  /*2e50*/  ISETP.GE.U32.AND P5, PT, R12, 0x7fffffbf, PT ;  /* 0x7fffffbf0c00780c */ /* 0x000fe40003fa6070 */
[----:B------:R-:W-:-:S02]  /*2e60*/  LEA.HI.X.SX32 R223, R32, R71, 0x2, P1 ;  /* 0x0000004720df7211 */ /* 0x000fc400008f16ff */
[----:B------:R-:W-:Y:S02]  /*2e70*/  LEA.HI.X.SX32 R233, R27, R71, 0x2, P6 ;  /* 0x000000471be97211 */ /* 0x000fe400030f16ff */
[----:B------:R-:W-:Y:S02]  /*2e80*/  IADD3 R230, P1, PT, R231, R70, RZ ;  /* 0x00000046e7e67210 */ /* 0x000fe40007f3e0ff */
[----:B------:R-:W-:Y:S02]  /*2e90*/  ISETP.GE.AND P6, PT, R4, R251, PT ;  /* 0x000000fb0400720c */ /* 0x000fe40003fc6270 */
[----:B------:R-:W-:Y:S02]  /*2ea0*/  SEL R11, RZ, 0x4, !P0 ;  /* 0x00000004ff0b7807 */ /* 0x000fe40004000000 */
[----:B------:R-:W-:Y:S02]  /*2eb0*/  SEL R12, RZ, 0x4, P4 ;  /* 0x00000004ff0c7807 */ /* 0x000fe40002000000 */
[----:B------:R-:W-:-:S02]  /*2ec0*/  LEA R110, P4, R248, UR14, 0x2 ;  /* 0x0000000ef86e7c11 */ /* 0x000fc4000f8810ff */
[----:B------:R-:W-:Y:S02]  /*2ed0*/  LEA.HI.X.SX32 R231, R28, R71, 0x2, P1 ;  /* 0x000000471ce77211 */ /* 0x000fe400008f16ff */
[----:B------:R-:W-:Y:S02]  /*2ee0*/  SEL R11, R11, RZ, !P6 ;  /* 0x000000ff0b0b7207 */ /* 0x000fe40007000000 */
[----:B------:R-:W-:Y:S02]  /*2ef0*/  ISETP.GE.U32.AND P2, PT, R13, 0x7fffffbe, PT ;  /* 0x7fffffbe0d00780c */ /* 0x000fe40003f46070 */
[----:B------:R-:W-:Y:S02]  /*2f00*/  ISETP.NE.U32.AND P1, PT, R3, RZ, PT ;  /* 0x000000ff0300720c */ /* 0x000fe40003f25070 */
[----:B------:R-:W-:Y:S02]  /*2f10*/  IADD3 R234, P6, PT, R235, R70, RZ ;  /* 0x00000046ebea7210 */ /* 0x000fe40007fde0ff */
[----:B------:R-:W-:Y:S01]  /*2f20*/  LEA.HI.X.SX32 R4, R248, UR15, 0x2, P4 ;  /* 0x0000000ff8047c11 */ /* 0x000fe2000a0f16ff */
[----:B--2---:R-:W-:Y:S10]  /*2f30*/  BRA.U UP0, `(.L_x_11) ;  /* 0x0000000100187547 */ /* 0x004ff4000b800000 */
[----:B------:R-:W-:Y:S01]  /*2f40*/  ELECT P4, URZ, PT ;  /* 0x0000000000ff782f */ /* 0x000fe20003880000 */
[----:B------:R-:W-:Y:S01]  /*2f50*/  IMAD.MOV.U32 R13, RZ, RZ, 0x1 ;  /* 0x00000001ff0d7424 */ /* 0x000fe200078e00ff */
[----:B------:R-:W-:Y:S01]  /*2f60*/  UMOV UR4, 0x40 ;  /* 0x0000004000047882 */ /* 0x000fe20000000000 */
[----:B------:R-:W-:Y:S01]  /*2f70*/  UVIRTCOUNT.DEALLOC.SMPOOL 0x80 ;  /* 0x000000800000784c */ /* 0x000fe20000000000 */
[----:B------:R-:W-:-:S09]  /*2f80*/  ULEA UR4, UR16, UR4, 0x18 ;  /* 0x0000000410047291 */ /* 0x000fd2000f8ec0ff */
[----:B------:R1:W-:Y:S03]  /*2f90*/  @P4 STS.U8 [UR4], R13 ;  /* 0x0000000dff004988 */ /* 0x0003e60008000004 */
.L_x_11:
[----:B------:R-:W-:Y:S01]  /*2fa0*/  UIADD3 UR10, UPT, UPT, UR8, UR10, URZ ;  /* 0x0000000a080a7290 */ /* 0x000fe2000fffe0ff */
[----:B------:R-:W-:Y:S01]  /*2fb0*/  IADD3 R236, P4, PT, R237, R70, RZ ;  /* 0x00000046edec7210 */ /* 0x000fe20007f9e0ff */
[----:B------:R-:W-:Y:S01]  /*2fc0*/  VOTEU.ALL UP1, P1 ;  /* 0x0000000000ff7886 */ /* 0x000fe20000820000 */
[C---:B-1----:R-:W-:Y:S01]  /*2fd0*/  VIADD R13, R251.reuse, 0xfffffffc ;  /* 0xfffffffcfb0d7836 */ /* 0x042fe20000000000 */
[----:B------:R-:W-:Y:S01]  /*2fe0*/  VOTEU.ALL UP2, P1 ;  /* 0x0000000000ff7886 */ /* 0x000fe20000840000 */
[----:B------:R-:W-:Y:S01]  /*2ff0*/  LEA.HI.X.SX32 R237, R14, R71, 0x2, P4 ;  /* 0x000000470eed7211 */ /* 0x000fe200020f16ff */
[----:B------:R-:W-:Y:S01]  /*3000*/  VIADD R14, R251, 0xfffffffa ;  /* 0xfffffffafb0e7836 */ /* 0x000fe20000000000 */
[----:B------:R-:W-:-:S04]  /*3010*/  @!UP1 UIADD3 UR6, UPT, UPT, -UR5, 0x100000, URZ ;  /* 0x0010000005069890 */ /* 0x000fc8000fffe1ff */
[----:B------:R-:W-:Y:S02]  /*3020*/  @!UP1 USHF.L.U32 UR7, UR6, 0xb, URZ ;  /* 0x0000000b06079899 */ /* 0x000fe400080006ff */
[----:B------:R-:W-:Y:S01]  /*3030*/  @!UP1 USHF.L.U32 UR6, UR6, 0x1, URZ ;  /* 0x0000000106069899 */ /* 0x000fe200080006ff */
[----:B------:R-:W-:Y:S01]  /*3040*/  IMAD.SHL.U32 R72, R108, 0x40, RZ ;  /* 0x000000406c487824 */ /* 0x000fe200078e00ff */
[----:B------:R-:W-:Y:S01]  /*3050*/  STTM.x64 tmem[UR10], RZ ;  /* 0x000000ff000079ed */ /* 0x000fe2000834000a */
[----:B------:R-:W1:Y:S01]  /*3060*/  FENCE.VIEW.ASYNC.T ;  /* 0x00000000000073c6 */ /* 0x000e620000000200 */
[----:B------:R-:W-:-:S04]  /*3070*/  @!UP1 UIADD3 UR4, UPT, UPT, -UR5, 0x100000, URZ ;  /* 0x0010000005049890 */ /* 0x000fc8000fffe1ff */
[----:B------:R-:W-:Y:S02]  /*3080*/  @!UP1 USHF.L.U32 UR5, UR4, 0xb, URZ ;  /* 0x0000000b04059899 */ /* 0x000fe400080006ff */
[----:B------:R-:W-:Y:S01]  /*3090*/  @!UP1 USHF.L.U32 UR4, UR4, 0x1, URZ ;  /* 0x0000000104049899 */ /* 0x000fe200080006ff */
[----:B-1----:R-:W-:Y:S01]  /*30a0*/  BAR.SYNC.DEFER_BLOCKING 0x0 ;  /* 0x0000000000007b1d */ /* 0x002fe20000010000 */
[----:B------:R-:W-:Y:S01]  /*30b0*/  ISETP.GE.U32.AND P4, PT, R13, 0x7fffffbd, PT ;  /* 0x7fffffbd0d00780c */ /* 0x000fe20003f86070 */
[----:B------:R-:W-:Y:S01]  /*30c0*/  VIADD R13, R251, 0xfffffffb ;  /* 0xfffffffbfb0d7836 */ /* 0x000fe20000000000 */
[----:B------:R-:W-:Y:S01]  /*30d0*/  LEA R249, R3, UR9, 0x8 ;  /* 0x0000000903f97c11 */ /* 0x000fe2000f8e40ff */
[----:B------:R-:W-:Y:S01]  /*30e0*/  IMAD.SHL.U32 R109, R109, 0x40, RZ ;  /* 0x000000406d6d7824 */ /* 0x000fe200078e00ff */
[----:B------:R-:W-:Y:S01]  /*30f0*/  LEA.HI.X.SX32 R235, R15, R71, 0x2, P6 ;  /* 0x000000470feb7211 */ /* 0x000fe200030f16ff */
[----:B------:R-:W-:Y:S01]  /*3100*/  VOTEU.ALL UP1, P1 ;  /* 0x0000000000ff7886 */ /* 0x000fe20000820000 */
[----:B------:R-:W-:Y:S01]  /*3110*/  ISETP.GT.AND P6, PT, R25, 0x7f, PT ;  /* 0x0000007f1900780c */ /* 0x000fe20003fc4270 */
[----:B------:R-:W-:-:S03]  /*3120*/  UIADD3 UR12, UPT, UPT, UR8, 0x40, URZ ;  /* 0x00000040080c7890 */ /* 0x000fc6000fffe0ff */
[----:B------:R-:W-:Y:S02]  /*3130*/  SEL R12, R12, RZ, P6 ;  /* 0x000000ff0c0c7207 */ /* 0x000fe40003000000 */
[----:B------:R-:W-:Y:S01]  /*3140*/  ISETP.NE.U32.AND P6, PT, R11, RZ, PT ;  /* 0x000000ff0b00720c */ /* 0x000fe20003fc5070 */
[----:B------:R-:W1:Y:S02]  /*3150*/  FENCE.VIEW.ASYNC.S ;  /* 0x00000000000073c6 */ /* 0x000e640000000000 */
[----:B-1----:R-:W1:Y:S02]  /*3160*/  @!UP1 SYNCS.EXCH.64 URZ, [UR11], UR6 ;  /* 0x000000060bff95b2 */ /* 0x002e640008000100 */
[----:B-1----:R-:W-:Y:S06]  /*3170*/  BAR.SYNC.DEFER_BLOCKING 0x0 ;  /* 0x0000000000007b1d */ /* 0x002fec0000010000 */
[----:B------:R1:W2:Y:S02]  /*3180*/  @!UP2 SYNCS.EXCH.64 URZ, [UR9+0x16008], UR4 ;  /* 0x0160080409ffa5b2 */ /* 0x0002a40008000100 */
[----:B------:R-:W-:Y:S01]  /*3190*/  @!PT LDS RZ, [RZ] ;  /* 0x00000000fffff984 */ /* 0x000fe20000000800 */
[----:B------:R-:W-:Y:S01]  /*31a0*/  @!PT LDS RZ, [RZ] ;  /* 0x00000000fffff984 */ /* 0x000fe20000000800 */
[----:B------:R-:W-:Y:S01]  /*31b0*/  @!PT LDS RZ, [RZ] ;  /* 0x00000000fffff984 */ /* 0x000fe20000000800 */
[----:B--2---:R2:W-:Y:S01]  /*31c0*/  LDGSTS.E [R249], desc[UR28][R70.64], !P3 ;  /* 0x0000000046f97fae */ /* 0x0045e2000d9a101c */
[----:B------:R-:W-:Y:S01]  /*31d0*/  ISETP.GE.U32.AND P3, PT, R13, 0x7fffffbc, PT ;  /* 0x7fffffbc0d00780c */ /* 0x000fe20003f66070 */
[----:B------:R-:W-:-:S02]  /*31e0*/  VIADD R13, R251, 0xfffffff9 ;  /* 0xfffffff9fb0d7836 */ /* 0x000fc40000000000 */
[----:B------:R3:W-:Y:S01]  /*31f0*/  LDGSTS.E [R249+0x4], desc[UR28][R112.64], !P5 ;  /* 0x0000400070f97fae */ /* 0x0007e2000e9a101c */
[----:B------:R-:W-:Y:S01]  /*3200*/  ISETP.GE.U32.AND P5, PT, R14, 0x7fffffbb, PT ;  /* 0x7fffffbb0e00780c */ /* 0x000fe20003fa6070 */
[----:B------:R-:W-:Y:S02]  /*3210*/  VIADD R14, R251, 0xfffffff8 ;  /* 0xfffffff8fb0e7836 */ /* 0x000fe40000000000 */
[----:B------:R4:W-:Y:S01]  /*3220*/  LDGSTS.E [R249+0x8], desc[UR28][R114.64], !P2 ;  /* 0x0000800072f97fae */ /* 0x0009e2000d1a101c */
[----:B------:R-:W-:Y:S01]  /*3230*/  ISETP.GE.U32.AND P2, PT, R13, 0x7fffffba, PT ;  /* 0x7fffffba0d00780c */ /* 0x000fe20003f46070 */
[C---:B------:R-:W-:Y:S01]  /*3240*/  VIADD R13, R251.reuse, 0xfffffff7 ;  /* 0xfffffff7fb0d7836 */ /* 0x040fe20000000000 */
[----:B-1----:R-:W1:Y:S01]  /*3250*/  LDCU UR4, c[0x0][0x3b0] ;  /* 0x00007600ff0477ac */ /* 0x002e620008000800 */
[----:B------:R5:W-:Y:S01]  /*3260*/  LDGSTS.E [R249+0xc], desc[UR28][R116.64], !P4 ;  /* 0x0000c00074f97fae */ /* 0x000be2000e1a101c */
[----:B------:R-:W-:Y:S01]  /*3270*/  ISETP.GE.U32.AND P4, PT, R14, 0x7fffffb9, PT ;  /* 0x7fffffb90e00780c */ /* 0x000fe20003f86070 */
[----:B------:R-:W-:-:S02]  /*3280*/  VIADD R14, R251, 0xfffffff6 ;  /* 0xfffffff6fb0e7836 */ /* 0x000fc40000000000 */
[----:B------:R1:W-:Y:S01]  /*3290*/  LDGSTS.E [R249+0x10], desc[UR28][R118.64], !P3 ;  /* 0x0001000076f97fae */ /* 0x0003e2000d9a101c */
[----:B------:R-:W-:Y:S01]  /*32a0*/  ISETP.GE.U32.AND P3, PT, R13, 0x7fffffb8, PT ;  /* 0x7fffffb80d00780c */ /* 0x000fe20003f66070 */
[C---:B------:R-:W-:Y:S02]  /*32b0*/  VIADD R13, R251.reuse, 0xfffffff5 ;  /* 0xfffffff5fb0d7836 */ /* 0x040fe40000000000 */
[----:B------:R1:W-:Y:S01]  /*32c0*/  LDGSTS.E [R249+0x14], desc[UR28][R120.64], !P5 ;  /* 0x0001400078f97fae */ /* 0x0003e2000e9a101c */
[----:B------:R-:W-:Y:S01]  /*32d0*/  ISETP.GE.U32.AND P5, PT, R14, 0x7fffffb7, PT ;  /* 0x7fffffb70e00780c */ /* 0x000fe20003fa6070 */
[----:B------:R-:W-:Y:S02]  /*32e0*/  VIADD R14, R251, 0xfffffff4 ;  /* 0xfffffff4fb0e7836 */ /* 0x000fe40000000000 */
[----:B------:R1:W-:Y:S01]  /*32f0*/  LDGSTS.E [R249+0x18], desc[UR28][R122.64], !P2 ;  /* 0x000180007af97fae */ /* 0x0003e2000d1a101c */
[----:B------:R-:W-:Y:S01]  /*3300*/  ISETP.GE.U32.AND P2, PT, R13, 0x7fffffb6, PT ;  /* 0x7fffffb60d00780c */ /* 0x000fe20003f46070 */
[----:B------:R-:W-:-:S02]  /*3310*/  VIADD R13, R251, 0xfffffff3 ;  /* 0xfffffff3fb0d7836 */ /* 0x000fc40000000000 */
[----:B------:R1:W-:Y:S01]  /*3320*/  LDGSTS.E [R249+0x1c], desc[UR28][R124.64], !P4 ;  /* 0x0001c0007cf97fae */ /* 0x0003e2000e1a101c */
[----:B------:R-:W-:Y:S01]  /*3330*/  ISETP.GE.U32.AND P4, PT, R14, 0x7fffffb5, PT ;  /* 0x7fffffb50e00780c */ /* 0x000fe20003f86070 */
[----:B------:R-:W-:Y:S02]  /*3340*/  VIADD R14, R251, 0xfffffff2 ;  /* 0xfffffff2fb0e7836 */ /* 0x000fe40000000000 */
[----:B------:R1:W-:Y:S01]  /*3350*/  LDGSTS.E [R249+0x20], desc[UR28][R126.64], !P3 ;  /* 0x000200007ef97fae */ /* 0x0003e2000d9a101c */
[----:B------:R-:W-:Y:S01]  /*3360*/  ISETP.GE.U32.AND P3, PT, R13, 0x7fffffb4, PT ;  /* 0x7fffffb40d00780c */ /* 0x000fe20003f66070 */
[C---:B------:R-:W-:Y:S02]  /*3370*/  VIADD R13, R251.reuse, 0xfffffff1 ;  /* 0xfffffff1fb0d7836 */ /* 0x040fe40000000000 */
        /* <DEDUP_REMOVED lines=143> */
[----:B-1----:R-:W-:Y:S02]  /*3c70*/  IMAD R252, R252, UR4, RZ ;  /* 0x00000004fcfc7c24 */ /* 0x002fe4000f8e02ff */
[----:B------:R1:W-:Y:S01]  /*3c80*/  LDGSTS.E [R249+0xe4], desc[UR28][R224.64], !P5 ;  /* 0x000e4000e0f97fae */ /* 0x0003e2000e9a101c */
[----:B------:R-:W-:Y:S01]  /*3c90*/  ISETP.GE.U32.AND P5, PT, R14, 0x7fffff83, PT ;  /* 0x7fffff830e00780c */ /* 0x000fe20003fa6070 */
[----:B------:R-:W-:-:S02]  /*3ca0*/  VIADD R13, R251, 0xffffffc1 ;  /* 0xffffffc1fb0d7836 */ /* 0x000fc40000000000 */
[----:B------:R1:W-:Y:S01]  /*3cb0*/  LDGSTS.E [R249+0xe8], desc[UR28][R226.64], !P2 ;  /* 0x000e8000e2f97fae */ /* 0x0003e2000d1a101c */
[----:B------:R-:W-:Y:S02]  /*3cc0*/  IMAD R244, R244, UR4, RZ ;  /* 0x00000004f4f47c24 */ /* 0x000fe4000f8e02ff */
[----:B------:R-:W-:Y:S01]  /*3cd0*/  ISETP.GE.U32.AND P2, PT, R13, 0x7fffff82, PT ;  /* 0x7fffff820d00780c */ /* 0x000fe20003f46070 */
[----:B------:R1:W-:Y:S01]  /*3ce0*/  LDGSTS.E [R249+0xec], desc[UR28][R228.64], !P4 ;  /* 0x000ec000e4f97fae */ /* 0x0003e2000e1a101c */
[----:B------:R-:W-:Y:S01]  /*3cf0*/  ISETP.GE.U32.AND P4, PT, R6, 0x7fffff81, PT ;  /* 0x7fffff810600780c */ /* 0x000fe20003f86070 */
[----:B------:R-:W-:Y:S02]  /*3d00*/  IMAD R247, R247, UR4, RZ ;  /* 0x00000004f7f77c24 */ /* 0x000fe4000f8e02ff */
[----:B------:R1:W-:Y:S01]  /*3d10*/  LDGSTS.E [R249+0xf0], desc[UR28][R230.64], !P3 ;  /* 0x000f0000e6f97fae */ /* 0x0003e2000d9a101c */
[----:B------:R-:W-:Y:S02]  /*3d20*/  IMAD R242, R242, UR4, RZ ;  /* 0x00000004f2f27c24 */ /* 0x000fe4000f8e02ff */
[----:B------:R-:W-:Y:S01]  /*3d30*/  IMAD R8, R8, UR4, RZ ;  /* 0x0000000408087c24 */ /* 0x000fe2000f8e02ff */
[----:B------:R1:W-:Y:S01]  /*3d40*/  LDGSTS.E [R249+0xf4], desc[UR28][R232.64], !P5 ;  /* 0x000f4000e8f97fae */ /* 0x0003e2000e9a101c */
[----:B------:R-:W-:Y:S01]  /*3d50*/  LEA R104, P5, R252, R110, 0x2 ;  /* 0x0000006efc687211 */ /* 0x000fe200078a10ff */
[----:B------:R-:W-:-:S02]  /*3d60*/  IMAD R245, R245, UR4, RZ ;  /* 0x00000004f5f57c24 */ /* 0x000fc4000f8e02ff */
[----:B------:R1:W-:Y:S01]  /*3d70*/  LDGSTS.E [R249+0xf8], desc[UR28][R234.64], !P2 ;  /* 0x000f8000eaf97fae */ /* 0x0003e2000d1a101c */
[----:B------:R-:W-:Y:S01]  /*3d80*/  LEA.HI.X.SX32 R105, R252, R4, 0x2, P5 ;  /* 0x00000004fc697211 */ /* 0x000fe200028f16ff */
[----:B------:R-:W-:Y:S01]  /*3d90*/  IMAD R246, R246, UR4, RZ ;  /* 0x00000004f6f67c24 */ /* 0x000fe2000f8e02ff */
[-C--:B------:R-:W-:Y:S01]  /*3da0*/  LEA R100, P5, R244, R110.reuse, 0x2 ;  /* 0x0000006ef4647211 */ /* 0x080fe200078a10ff */
[----:B------:R1:W-:Y:S01]  /*3db0*/  LDGSTS.E [R249+0xfc], desc[UR28][R236.64], !P4 ;  /* 0x000fc000ecf97fae */ /* 0x0003e2000e1a101c */
[----:B------:R-:W-:Y:S01]  /*3dc0*/  LEA R106, P4, R8, R110, 0x2 ;  /* 0x0000006e086a7211 */ /* 0x000fe200078810ff */
[----:B------:R-:W-:Y:S01]  /*3dd0*/  IMAD R239, R239, UR4, RZ ;  /* 0x00000004efef7c24 */ /* 0x000fe2000f8e02ff */
[----:B------:R-:W-:Y:S01]  /*3de0*/  LEA.HI.X.SX32 R101, R244, R4, 0x2, P5 ;  /* 0x00000004f4657211 */ /* 0x000fe200028f16ff */
[----:B------:R-:W-:Y:S01]  /*3df0*/  IMAD R9, R9, UR4, RZ ;  /* 0x0000000409097c24 */ /* 0x000fe2000f8e02ff */
[----:B------:R-:W-:Y:S01]  /*3e00*/  LEA R96, P5, R247, R110, 0x2 ;  /* 0x0000006ef7607211 */ /* 0x000fe200078a10ff */
[----:B------:R-:W-:Y:S01]  /*3e10*/  IMAD R7, R7, UR4, RZ ;  /* 0x0000000407077c24 */ /* 0x000fe2000f8e02ff */
[-C--:B------:R-:W-:Y:S01]  /*3e20*/  LEA.HI.X.SX32 R107, R8, R4.reuse, 0x2, P4 ;  /* 0x00000004086b7211 */ /* 0x080fe200020f16ff */
[----:B------:R-:W-:Y:S01]  /*3e30*/  IMAD R243, R243, UR4, RZ ;  /* 0x00000004f3f37c24 */ /* 0x000fe2000f8e02ff */
[----:B------:R-:W-:Y:S01]  /*3e40*/  LEA.HI.X.SX32 R97, R247, R4, 0x2, P5 ;  /* 0x00000004f7617211 */ /* 0x000fe200028f16ff */
[----:B------:R-:W-:Y:S01]  /*3e50*/  IMAD R238, R238, UR4, RZ ;  /* 0x00000004eeee7c24 */ /* 0x000fe2000f8e02ff */
[-C--:B------:R-:W-:Y:S01]  /*3e60*/  LEA R92, P5, R242, R110.reuse, 0x2 ;  /* 0x0000006ef25c7211 */ /* 0x080fe200078a10ff */
[----:B------:R-:W-:Y:S01]  /*3e70*/  IMAD R10, R10, UR4, RZ ;  /* 0x000000040a0a7c24 */ /* 0x000fe2000f8e02ff */
[----:B------:R-:W-:Y:S01]  /*3e80*/  LEA R102, P4, R246, R110, 0x2 ;  /* 0x0000006ef6667211 */ /* 0x000fe200078810ff */
[----:B------:R-:W-:Y:S01]  /*3e90*/  IMAD R77, R77, UR4, RZ ;  /* 0x000000044d4d7c24 */ /* 0x000fe2000f8e02ff */
[----:B------:R-:W-:Y:S01]  /*3ea0*/  LEA.HI.X.SX32 R93, R242, R4, 0x2, P5 ;  /* 0x00000004f25d7211 */ /* 0x000fe200028f16ff */
[----:B------:R-:W-:Y:S01]  /*3eb0*/  IMAD R241, R241, UR4, RZ ;  /* 0x00000004f1f17c24 */ /* 0x000fe2000f8e02ff */
[C---:B------:R-:W-:Y:S01]  /*3ec0*/  LEA R88, P5, R245.reuse, R110, 0x2 ;  /* 0x0000006ef5587211 */ /* 0x040fe200078a10ff */
[----:B------:R-:W-:Y:S01]  /*3ed0*/  IMAD R76, R76, UR4, RZ ;  /* 0x000000044c4c7c24 */ /* 0x000fe2000f8e02ff */
[-C--:B------:R-:W-:Y:S01]  /*3ee0*/  LEA.HI.X.SX32 R103, R246, R4.reuse, 0x2, P4 ;  /* 0x00000004f6677211 */ /* 0x080fe200020f16ff */
[----:B------:R-:W-:Y:S01]  /*3ef0*/  STL [R1+0xc], R8 ;  /* 0x00000c0801007387 */ /* 0x000fe20000100800 */
[----:B------:R-:W-:Y:S01]  /*3f00*/  LEA.HI.X.SX32 R89, R245, R4, 0x2, P5 ;  /* 0x00000004f5597211 */ /* 0x000fe200028f16ff */
[----:B------:R-:W-:Y:S01]  /*3f10*/  VIADD R13, R251, 0xffffffbf ;  /* 0xffffffbffb0d7836 */ /* 0x000fe20000000000 */
[-C--:B------:R-:W-:Y:S01]  /*3f20*/  LEA R84, P5, R239, R110.reuse, 0x2 ;  /* 0x0000006eef547211 */ /* 0x080fe200078a10ff */
[----:B------:R-:W-:Y:S01]  /*3f30*/  STL [R1+0x8], R9 ;  /* 0x0000080901007387 */ /* 0x000fe20000100800 */
[----:B------:R-:W-:Y:S01]  /*3f40*/  LEA R98, P4, R9, R110, 0x2 ;  /* 0x0000006e09627211 */ /* 0x000fe200078810ff */
[----:B------:R-:W-:Y:S01]  /*3f50*/  VIADD R6, R251, 0xffffffbe ;  /* 0xffffffbefb067836 */ /* 0x000fe20000000000 */
[----:B------:R-:W-:Y:S01]  /*3f60*/  LEA.HI.X.SX32 R85, R239, R4, 0x2, P5 ;  /* 0x00000004ef557211 */ /* 0x000fe200028f16ff */
[----:B------:R-:W-:Y:S01]  /*3f70*/  STL [R1+0x4], R10 ;  /* 0x0000040a01007387 */ /* 0x000fe20000100800 */
[----:B------:R-:W-:Y:S01]  /*3f80*/  LEA R82, P5, R7, R110, 0x2 ;  /* 0x0000006e07527211 */ /* 0x000fe200078a10ff */
[C---:B--2---:R-:W-:Y:S01]  /*3f90*/  IMAD.WIDE R70, R72.reuse, 0x4, R70 ;  /* 0x0000000448467825 */ /* 0x044fe200078e0246 */
[----:B------:R-:W-:Y:S01]  /*3fa0*/  LEA.HI.X.SX32 R99, R9, R4, 0x2, P4 ;  /* 0x0000000409637211 */ /* 0x000fe200020f16ff */
[----:B------:R2:W-:Y:S01]  /*3fb0*/  STL [R1], R7 ;  /* 0x0000000701007387 */ /* 0x0005e20000100800 */
[----:B------:R-:W-:Y:S01]  /*3fc0*/  LEA R94, P4, R243, R110, 0x2 ;  /* 0x0000006ef35e7211 */ /* 0x000fe200078810ff */
[----:B---3--:R-:W-:Y:S01]  /*3fd0*/  IMAD.WIDE R112, R72, 0x4, R112 ;  /* 0x0000000448707825 */ /* 0x008fe200078e0270 */
[----:B------:R-:W-:Y:S01]  /*3fe0*/  LEA.HI.X.SX32 R83, R7, R4, 0x2, P5 ;  /* 0x0000000407537211 */ /* 0x000fe200028f16ff */
[----:B------:R-:W0:Y:S01]  /*3ff0*/  LDGDEPBAR ;  /* 0x00000000000079af */ /* 0x000e220000000000 */
[----:B------:R-:W-:Y:S01]  /*4000*/  LEA R80, P5, R238, R110, 0x2 ;  /* 0x0000006eee507211 */ /* 0x000fe200078a10ff */
[----:B----4-:R-:W-:Y:S01]  /*4010*/  IMAD.WIDE R114, R72, 0x4, R114 ;  /* 0x0000000448727825 */ /* 0x010fe200078e0272 */
[----:B------:R-:W-:-:S02]  /*4020*/  LEA.HI.X.SX32 R95, R243, R4, 0x2, P4 ;  /* 0x00000004f35f7211 */ /* 0x000fc400020f16ff */
[----:B------:R-:W-:Y:S01]  /*4030*/  LEA R90, P4, R10, R110, 0x2 ;  /* 0x0000006e0a5a7211 */ /* 0x000fe200078810ff */
[----:B--2---:R-:W-:Y:S01]  /*4040*/  VIADD R7, R2, UR9 ;  /* 0x0000000902077c36 */ /* 0x004fe20008000000 */
[----:B------:R-:W-:Y:S01]  /*4050*/  LEA.HI.X.SX32 R81, R238, R4, 0x2, P5 ;  /* 0x00000004ee517211 */ /* 0x000fe200028f16ff */
[----:B-----5:R-:W-:Y:S01]  /*4060*/  IMAD.WIDE R116, R72, 0x4, R116 ;  /* 0x0000000448747825 */ /* 0x020fe200078e0274 */
[----:B------:R-:W-:Y:S02]  /*4070*/  LEA R78, P5, R77, R110, 0x2 ;  /* 0x0000006e4d4e7211 */ /* 0x000fe400078a10ff */
[----:B------:R-:W-:Y:S01]  /*4080*/  LEA.HI.X.SX32 R91, R10, R4, 0x2, P4 ;  /* 0x000000040a5b7211 */ /* 0x000fe200020f16ff */
[----:B------:R2:W-:Y:S01]  /*4090*/  LDGSTS.E [R7+0x10000], desc[UR28][R106.64], P6 ;  /* 0x100000006a077fae */ /* 0x0005e2000b1a101c */
[----:B------:R-:W-:Y:S01]  /*40a0*/  LEA R86, P4, R241, R110, 0x2 ;  /* 0x0000006ef1567211 */ /* 0x000fe200078810ff */
[----:B------:R-:W-:Y:S01]  /*40b0*/  IMAD.WIDE R118, R72, 0x4, R118 ;  /* 0x0000000448767825 */ /* 0x000fe200078e0276 */
[----:B------:R-:W-:Y:S01]  /*40c0*/  LEA.HI.X.SX32 R79, R77, R4, 0x2, P5 ;  /* 0x000000044d4f7211 */ /* 0x000fe200028f16ff */
[----:B------:R3:W-:Y:S01]  /*40d0*/  LDGSTS.E [R7+0x10400], desc[UR28][R104.64], P6 ;  /* 0x1040000068077fae */ /* 0x0007e2000b1a101c */
[----:B------:R-:W-:Y:S01]  /*40e0*/  LEA R110, P5, R76, R110, 0x2 ;  /* 0x0000006e4c6e7211 */ /* 0x000fe200078a10ff */
[----:B------:R-:W-:Y:S01]  /*40f0*/  IMAD.WIDE R120, R72, 0x4, R120 ;  /* 0x0000000448787825 */ /* 0x000fe200078e0278 */
[----:B------:R-:W-:Y:S01]  /*4100*/  LOP3.LUT R8, R2, 0x20, RZ, 0x3c, !PT ;  /* 0x0000002002087812 */ /* 0x000fe200078e3cff */
[----:B------:R4:W-:Y:S01]  /*4110*/  LDGSTS.E [R7+0x10800], desc[UR28][R102.64], P6 ;  /* 0x1080000066077fae */ /* 0x0009e2000b1a101c */
[-C--:B------:R-:W-:Y:S01]  /*4120*/  LEA.HI.X.SX32 R87, R241, R4.reuse, 0x2, P4 ;  /* 0x00000004f1577211 */ /* 0x080fe200020f16ff */
[----:B------:R-:W-:Y:S01]  /*4130*/  IMAD.WIDE R122, R72, 0x4, R122 ;  /* 0x00000004487a7825 */ /* 0x000fe200078e027a */
[----:B------:R-:W-:Y:S01]  /*4140*/  LEA.HI.X.SX32 R111, R76, R4, 0x2, P5 ;  /* 0x000000044c6f7211 */ /* 0x000fe200028f16ff */
[----:B------:R5:W-:Y:S01]  /*4150*/  LDGSTS.E [R7+0x10c00], desc[UR28][R100.64], P6 ;  /* 0x10c0000064077fae */ /* 0x000be2000b1a101c */
[----:B------:R-:W-:Y:S01]  /*4160*/  LOP3.LUT R4, R2, 0x40, RZ, 0x3c, !PT ;  /* 0x0000004002047812 */ /* 0x000fe200078e3cff */
[----:B------:R-:W-:Y:S01]  /*4170*/  VIADD R75, R8, UR9 ;  /* 0x00000009084b7c36 */ /* 0x000fe20008000000 */
[----:B------:R-:W-:Y:S01]  /*4180*/  ISETP.GE.U32.AND P3, PT, R13, 0x7fffff80, PT ;  /* 0x7fffff800d00780c */ /* 0x000fe20003f66070 */
[----:B------:R-:W-:Y:S01]  /*4190*/  IMAD.WIDE R124, R72, 0x4, R124 ;  /* 0x00000004487c7825 */ /* 0x000fe200078e027c */
[----:B------:R-:W-:-:S02]  /*41a0*/  ISETP.GE.U32.AND P4, PT, R6, 0x7fffff7f, PT ;  /* 0x7fffff7f0600780c */ /* 0x000fc40003f86070 */
[----:B------:R1:W-:Y:S01]  /*41b0*/  LDGSTS.E [R75+0x10100], desc[UR28][R98.64], P6 ;  /* 0x10100000624b7fae */ /* 0x0003e2000b1a101c */
[----:B------:R-:W-:Y:S01]  /*41c0*/  VIADD R74, R4, UR9 ;  /* 0x00000009044a7c36 */ /* 0x000fe20008000000 */
[----:B------:R-:W-:Y:S01]  /*41d0*/  LOP3.LUT R4, R2, 0x60, RZ, 0x3c, !PT ;  /* 0x0000006002047812 */ /* 0x000fe200078e3cff */
[C---:B------:R-:W-:Y:S01]  /*41e0*/  VIADD R6, R251.reuse, 0xffffffbd ;  /* 0xffffffbdfb067836 */ /* 0x040fe20000000000 */
[----:B------:R1:W-:Y:S01]  /*41f0*/  LDGSTS.E [R75+0x10500], desc[UR28][R96.64], P6 ;  /* 0x10500000604b7fae */ /* 0x0003e2000b1a101c */
[----:B------:R-:W-:Y:S01]  /*4200*/  IMAD.WIDE R126, R72, 0x4, R126 ;  /* 0x00000004487e7825 */ /* 0x000fe200078e027e */
[----:B------:R-:W-:Y:S02]  /*4210*/  ISETP.NE.U32.AND P2, PT, R12, RZ, PT ;  /* 0x000000ff0c00720c */ /* 0x000fe40003f45070 */
[----:B------:R1:W-:Y:S01]  /*4220*/  LDGSTS.E [R75+0x10900], desc[UR28][R94.64], P6 ;  /* 0x109000005e4b7fae */ /* 0x0003e2000b1a101c */
[----:B------:R-:W-:Y:S01]  /*4230*/  VIADD R73, R4, UR9 ;  /* 0x0000000904497c36 */ /* 0x000fe20008000000 */
[----:B------:R-:W-:Y:S01]  /*4240*/  ISETP.GE.U32.AND P5, PT, R6, 0x7fffff7e, PT ;  /* 0x7fffff7e0600780c */ /* 0x000fe20003fa6070 */
[----:B------:R-:W-:Y:S01]  /*4250*/  VIADD R4, R251, 0xffffffbc ;  /* 0xffffffbcfb047836 */ /* 0x000fe20000000000 */
[----:B------:R1:W-:Y:S01]  /*4260*/  LDGSTS.E [R75+0x10d00], desc[UR28][R92.64], P6 ;  /* 0x10d000005c4b7fae */ /* 0x0003e2000b1a101c */
[----:B------:R-:W-:-:S03]  /*4270*/  IMAD.WIDE R128, R72, 0x4, R128 ;  /* 0x0000000448807825 */ /* 0x000fc600078e0280 */
        /* <DEDUP_REMOVED lines=15> */
[----:B------:R-:W-:Y:S01]  /*4370*/  ISETP.GE.U32.AND P6, PT, R4, 0x7fffff7d, PT ;  /* 0x7fffff7d0400780c */ /* 0x000fe20003fc6070 */
[----:B------:R-:W-:Y:S02]  /*4380*/  VIADD R4, R251, 0xffffffbb ;  /* 0xffffffbbfb047836 */ /* 0x000fe40000000000 */
[----:B------:R-:W0:Y:S01]  /*4390*/  LDGDEPBAR ;  /* 0x00000000000079af */ /* 0x000e220000000000 */
[C---:B------:R-:W-:Y:S01]  /*43a0*/  IMAD.WIDE R144, R72.reuse, 0x4, R144 ;  /* 0x0000000448907825 */ /* 0x040fe200078e0290 */
[----:B------:R-:W-:Y:S03]  /*43b0*/  BAR.SYNC.DEFER_BLOCKING 0x0 ;  /* 0x0000000000007b1d */ /* 0x000fe60000010000 */
[----:B------:R-:W-:-:S04]  /*43c0*/  IMAD.WIDE R146, R72, 0x4, R146 ;  /* 0x0000000448927825 */ /* 0x000fc800078e0292 */
[----:B------:R-:W-:-:S04]  /*43d0*/  IMAD.WIDE R148, R72, 0x4, R148 ;  /* 0x0000000448947825 */ /* 0x000fc800078e0294 */
[----:B------:R-:W-:-:S04]  /*43e0*/  IMAD.WIDE R150, R72, 0x4, R150 ;  /* 0x0000000448967825 */ /* 0x000fc800078e0296 */
[----:B------:R-:W-:-:S04]  /*43f0*/  IMAD.WIDE R152, R72, 0x4, R152 ;  /* 0x0000000448987825 */ /* 0x000fc800078e0298 */
[----:B------:R-:W-:-:S04]  /*4400*/  IMAD.WIDE R154, R72, 0x4, R154 ;  /* 0x00000004489a7825 */ /* 0x000fc800078e029a */
[----:B------:R-:W-:Y:S01]  /*4410*/  IMAD.WIDE R156, R72, 0x4, R156 ;  /* 0x00000004489c7825 */ /* 0x000fe200078e029c */
[----:B------:R-:W-:Y:S01]  /*4420*/  @!PT LDS RZ, [RZ] ;  /* 0x00000000fffff984 */ /* 0x000fe20000000800 */
[----:B------:R-:W-:Y:S01]  /*4430*/  @!PT LDS RZ, [RZ] ;  /* 0x00000000fffff984 */ /* 0x000fe20000000800 */
[----:B------:R-:W-:Y:S01]  /*4440*/  @!PT LDS RZ, [RZ] ;  /* 0x00000000fffff984 */ /* 0x000fe20000000800 */
[----:B------:R1:W-:Y:S01]  /*4450*/  LDGSTS.E [R249+0x8000], desc[UR28][R70.64], !P3 ;  /* 0x0800000046f97fae */ /* 0x0003e2000d9a101c */
[----:B------:R-:W-:Y:S02]  /*4460*/  ISETP.GE.U32.AND P3, PT, R4, 0x7fffff7c, PT ;  /* 0x7fffff7c0400780c */ /* 0x000fe40003f66070 */
[----:B------:R-:W-:Y:S01]  /*4470*/  VIADD R4, R251, 0xffffffba ;  /* 0xffffffbafb047836 */ /* 0x000fe20000000000 */
[----:B------:R1:W-:Y:S01]  /*4480*/  LDGSTS.E [R249+0x8004], desc[UR28][R112.64], !P4 ;  /* 0x0800400070f97fae */ /* 0x0003e2000e1a101c */
[----:B------:R-:W-:-:S03]  /*4490*/  IMAD.WIDE R158, R72, 0x4, R158 ;  /* 0x00000004489e7825 */ /* 0x000fc600078e029e */
[----:B------:R-:W-:Y:S01]  /*44a0*/  ISETP.GE.U32.AND P4, PT, R4, 0x7fffff7b, PT ;  /* 0x7fffff7b0400780c */ /* 0x000fe20003f86070 */
[----:B------:R1:W-:Y:S01]  /*44b0*/  LDGSTS.E [R249+0x8008], desc[UR28][R114.64], !P5 ;  /* 0x0800800072f97fae */ /* 0x0003e2000e9a101c */
[C---:B------:R-:W-:Y:S02]  /*44c0*/  VIADD R4, R251.reuse, 0xffffffb9 ;  /* 0xffffffb9fb047836 */ /* 0x040fe40000000000 */
[----:B------:R-:W-:Y:S01]  /*44d0*/  IMAD.WIDE R160, R72, 0x4, R160 ;  /* 0x0000000448a07825 */ /* 0x000fe200078e02a0 */
[----:B------:R1:W-:Y:S02]  /*44e0*/  LDGSTS.E [R249+0x800c], desc[UR28][R116.64], !P6 ;  /* 0x0800c00074f97fae */ /* 0x0003e4000f1a101c */
[----:B------:R-:W-:Y:S01]  /*44f0*/  ISETP.GE.U32.AND P5, PT, R4, 0x7fffff7a, PT ;  /* 0x7fffff7a0400780c */ /* 0x000fe20003fa6070 */
[----:B------:R-:W-:Y:S01]  /*4500*/  VIADD R4, R251, 0xffffffb8 ;  /* 0xffffffb8fb047836 */ /* 0x000fe20000000000 */
[----:B------:R1:W-:Y:S01]  /*4510*/  LDGSTS.E [R249+0x8010], desc[UR28][R118.64], !P3 ;  /* 0x0801000076f97fae */ /* 0x0003e2000d9a101c */
[----:B------:R-:W-:-:S03]  /*4520*/  IMAD.WIDE R162, R72, 0x4, R162 ;  /* 0x0000000448a27825 */ /* 0x000fc600078e02a2 */
        /* <DEDUP_REMOVED lines=123> */
[----:B-1----:R-:W-:-:S03]  /*4ce0*/  IMAD.WIDE R224, R72, 0x4, R224 ;  /* 0x0000000448e07825 */ /* 0x002fc600078e02e0 */
        /* <DEDUP_REMOVED lines=9> */
[C---:B------:R-:W-:Y:S01]  /*4d80*/  VIADD R4, R251.reuse, 0xffffff96 ;  /* 0xffffff96fb047836 */ /* 0x040fe20000000000 */
[----:B------:R1:W-:Y:S01]  /*4d90*/  LDGSTS.E [R249+0x8098], desc[UR28][R186.64], !P5 ;  /* 0x08098000baf97fae */ /* 0x0003e2000e9a101c */
[C---:B------:R-:W-:Y:S02]  /*4da0*/  VIADD R6, R251.reuse, 0xffffff80 ;  /* 0xffffff80fb067836 */ /* 0x040fe40000000000 */
[----:B------:R-:W-:Y:S01]  /*4db0*/  IMAD.WIDE R230, R72, 0x4, R230 ;  /* 0x0000000448e67825 */ /* 0x000fe200078e02e6 */
[----:B------:R-:W-:Y:S01]  /*4dc0*/  ISETP.GE.U32.AND P4, PT, R4, 0x7fffff57, PT ;  /* 0x7fffff570400780c */ /* 0x000fe20003f86070 */
[----:B------:R1:W-:Y:S02]  /*4dd0*/  LDGSTS.E [R249+0x809c], desc[UR28][R188.64], !P6 ;  /* 0x0809c000bcf97fae */ /* 0x0003e4000f1a101c */
[----:B------:R-:W-:Y:S02]  /*4de0*/  VIADD R4, R251, 0xffffff95 ;  /* 0xffffff95fb047836 */ /* 0x000fe40000000000 */
[----:B------:R-:W-:-:S02]  /*4df0*/  IMAD.WIDE R232, R72, 0x4, R232 ;  /* 0x0000000448e87825 */ /* 0x000fc400078e02e8 */
[----:B------:R1:W-:Y:S01]  /*4e00*/  LDGSTS.E [R249+0x80a0], desc[UR28][R190.64], !P3 ;  /* 0x080a0000bef97fae */ /* 0x0003e2000d9a101c */
[----:B------:R-:W-:Y:S01]  /*4e10*/  ISETP.GE.U32.AND P5, PT, R4, 0x7fffff56, PT ;  /* 0x7fffff560400780c */ /* 0x000fe20003fa6070 */
[C---:B------:R-:W-:Y:S02]  /*4e20*/  VIADD R4, R251.reuse, 0xffffff94 ;  /* 0xffffff94fb047836 */ /* 0x040fe40000000000 */
[----:B------:R-:W-:Y:S02]  /*4e30*/  IMAD.WIDE R234, R72, 0x4, R234 ;  /* 0x0000000448ea7825 */ /* 0x000fe400078e02ea */
[----:B------:R1:W-:Y:S01]  /*4e40*/  LDGSTS.E [R249+0x80a4], desc[UR28][R192.64], !P4 ;  /* 0x080a4000c0f97fae */ /* 0x0003e2000e1a101c */
[----:B------:R-:W-:Y:S01]  /*4e50*/  ISETP.GE.U32.AND P6, PT, R4, 0x7fffff55, PT ;  /* 0x7fffff550400780c */ /* 0x000fe20003fc6070 */
[----:B------:R-:W-:Y:S02]  /*4e60*/  VIADD R4, R251, 0xffffff93 ;  /* 0xffffff93fb047836 */ /* 0x000fe40000000000 */
[----:B------:R-:W-:-:S03]  /*4e70*/  IMAD.WIDE R236, R72, 0x4, R236 ;  /* 0x0000000448ec7825 */ /* 0x000fc600078e02ec */
[----:B------:R-:W-:Y:S01]  /*4e80*/  ISETP.GE.U32.AND P3, PT, R4, 0x7fffff54, PT ;  /* 0x7fffff540400780c */ /* 0x000fe20003f66070 */
[----:B------:R-:W-:Y:S01]  /*4e90*/  VIADD R4, R251, 0xffffff92 ;  /* 0xffffff92fb047836 */ /* 0x000fe20000000000 */
[----:B------:R1:W-:Y:S01]  /*4ea0*/  LDGSTS.E [R249+0x80a8], desc[UR28][R194.64], !P5 ;  /* 0x080a8000c2f97fae */ /* 0x0003e2000e9a101c */
[----:B--2---:R-:W-:-:S03]  /*4eb0*/  IMAD.WIDE R106, R109, 0x4, R106 ;  /* 0x000000046d6a7825 */ /* 0x004fc600078e026a */
[----:B------:R-:W-:Y:S01]  /*4ec0*/  ISETP.GE.U32.AND P4, PT, R4, 0x7fffff53, PT ;  /* 0x7fffff530400780c */ /* 0x000fe20003f86070 */
[----:B------:R-:W-:Y:S01]  /*4ed0*/  VIADD R4, R251, 0xffffff91 ;  /* 0xffffff91fb047836 */ /* 0x000fe20000000000 */
[----:B------:R1:W-:Y:S01]  /*4ee0*/  LDGSTS.E [R249+0x80ac], desc[UR28][R196.64], !P6 ;  /* 0x080ac000c4f97fae */ /* 0x0003e2000f1a101c */
[----:B---3--:R-:W-:-:S03]  /*4ef0*/  IMAD.WIDE R104, R109, 0x4, R104 ;  /* 0x000000046d687825 */ /* 0x008fc600078e0268 */
[----:B------:R-:W-:Y:S01]  /*4f00*/  ISETP.GE.U32.AND P5, PT, R4, 0x7fffff52, PT ;  /* 0x7fffff520400780c */ /* 0x000fe20003fa6070 */
[----:B------:R-:W-:Y:S01]  /*4f10*/  VIADD R4, R251, 0xffffff90 ;  /* 0xffffff90fb047836 */ /* 0x000fe20000000000 */
[----:B------:R1:W-:Y:S01]  /*4f20*/  LDGSTS.E [R249+0x80b0], desc[UR28][R198.64], !P3 ;  /* 0x080b0000c6f97fae */ /* 0x0003e2000d9a101c */
[----:B----4-:R-:W-:-:S03]  /*4f30*/  IMAD.WIDE R102, R109, 0x4, R102 ;  /* 0x000000046d667825 */ /* 0x010fc600078e0266 */
[----:B------:R-:W-:Y:S01]  /*4f40*/  ISETP.GE.U32.AND P6, PT, R4, 0x7fffff51, PT ;  /* 0x7fffff510400780c */ /* 0x000fe20003fc6070 */
[----:B------:R-:W-:Y:S01]  /*4f50*/  VIADD R4, R251, 0xffffff8f ;  /* 0xffffff8ffb047836 */ /* 0x000fe20000000000 */
[----:B------:R1:W-:Y:S01]  /*4f60*/  LDGSTS.E [R249+0x80b4], desc[UR28][R200.64], !P4 ;  /* 0x080b4000c8f97fae */ /* 0x0003e2000e1a101c */
[----:B-----5:R-:W-:-:S03]  /*4f70*/  IMAD.WIDE R100, R109, 0x4, R100 ;  /* 0x000000046d647825 */ /* 0x020fc600078e0264 */
        /* <DEDUP_REMOVED lines=50> */
[----:B------:R1:W-:Y:S04]  /*52a0*/  LDGSTS.E [R249+0x80e8], desc[UR28][R226.64], !P5 ;  /* 0x080e8000e2f97fae */ /* 0x0003e8000e9a101c */
[----:B------:R-:W-:Y:S01]  /*52b0*/  ISETP.GE.U32.AND P4, PT, R4, 0x7fffff43, PT ;  /* 0x7fffff430400780c */ /* 0x000fe20003f86070 */
[----:B------:R-:W-:Y:S01]  /*52c0*/  VIADD R4, R251, 0xffffff81 ;  /* 0xffffff81fb047836 */ /* 0x000fe20000000000 */
[----:B------:R1:W-:Y:S01]  /*52d0*/  LDGSTS.E [R249+0x80ec], desc[UR28][R228.64], !P6 ;  /* 0x080ec000e4f97fae */ /* 0x0003e2000f1a101c */
[----:B------:R-:W-:-:S03]  /*52e0*/  ISETP.GE.U32.AND P6, PT, R6, 0x7fffff41, PT ;  /* 0x7fffff410600780c */ /* 0x000fc60003fc6070 */
[----:B------:R-:W-:Y:S01]  /*52f0*/  ISETP.GE.U32.AND P5, PT, R4, 0x7fffff42, PT ;  /* 0x7fffff420400780c */ /* 0x000fe20003fa6070 */
[----:B------:R1:W-:Y:S01]  /*5300*/  LDGSTS.E [R249+0x80f0], desc[UR28][R230.64], !P3 ;  /* 0x080f0000e6f97fae */ /* 0x0003e2000d9a101c */
[----:B------:R-:W-:-:S05]  /*5310*/  LOP3.LUT P3, RZ, R5, UR16, RZ, 0xfc, !PT ;  /* 0x0000001005ff7c12 */ /* 0x000fca000f86fcff */
[----:B------:R1:W-:Y:S06]  /*5320*/  LDGSTS.E [R249+0x80f4], desc[UR28][R232.64], !P4 ;  /* 0x080f4000e8f97fae */ /* 0x0003ec000e1a101c */
[----:B------:R1:W-:Y:S04]  /*5330*/  LDGSTS.E [R249+0x80f8], desc[UR28][R234.64], !P5 ;  /* 0x080f8000eaf97fae */ /* 0x0003e8000e9a101c */
[----:B------:R1:W-:Y:S04]  /*5340*/  LDGSTS.E [R249+0x80fc], desc[UR28][R236.64], !P6 ;  /* 0x080fc000ecf97fae */ /* 0x0003e8000f1a101c */
[----:B------:R-:W0:Y:S04]  /*5350*/  LDGDEPBAR ;  /* 0x00000000000079af */ /* 0x000e280000000000 */
[----:B------:R1:W-:Y:S04]  /*5360*/  LDGSTS.E [R7+0x12000], desc[UR28][R106.64], P2 ;  /* 0x120000006a077fae */ /* 0x0003e800091a101c */
        /* <DEDUP_REMOVED lines=14> */
[----:B------:R1:W-:Y:S01]  /*5450*/  LDGSTS.E [R73+0x12f00], desc[UR28][R110.64], P2 ;  /* 0x12f000006e497fae */ /* 0x0003e200091a101c */
[----:B------:R-:W-:-:S03]  /*5460*/  ISETP.LT.OR P2, PT, R25, 0x40, P3 ;  /* 0x000000401900780c */ /* 0x000fc60001f41670 */
[----:B------:R-:W0:Y:S01]  /*5470*/  LDGDEPBAR ;  /* 0x00000000000079af */ /* 0x000e220000000000 */
[----:B------:R-:W-:-:S04]  /*5480*/  DEPBAR.LE SB0, 0x2 ;  /* 0x000080800000791a */ /* 0x000fc80000000000 */
[----:B------:R-:W-:Y:S06]  /*5490*/  BAR.SYNC.DEFER_BLOCKING 0x0 ;  /* 0x0000000000007b1d */ /* 0x000fec0000010000 */
[----:B-1----:R-:W-:Y:S05]  /*54a0*/  @!P0 BRA `(.L_x_12) ;  /* 0x0000000000448947 */ /* 0x002fea0003800000 */
[----:B------:R-:W-:Y:S04]  /*54b0*/  LDS.128 R4, [R249] ;  /* 0x00000000f9047984 */ /* 0x000fe80000000c00 */
[----:B------:R-:W-:Y:S04]  /*54c0*/  LDS.128 R8, [R249+0x10] ;  /* 0x00001000f9087984 */ /* 0x000fe80000000c00 */
        /* <DEDUP_REMOVED lines=13> */
[----:B------:R-:W1:Y:S02]  /*55a0*/  LDS.128 R64, [R249+0xf0] ;  /* 0x0000f000f9407984 */ /* 0x000e640000000c00 */
[----:B-1----:R1:W-:Y:S02]  /*55b0*/  STTM.x64 tmem[UR10+0x40], R4 ;  /* 0x00004004000079ed */ /* 0x0023e4000834000a */
.L_x_12:
[----:B------:R-:W2:Y:S02]  /*55c0*/  FENCE.VIEW.ASYNC.T ;  /* 0x00000000000073c6 */ /* 0x000ea40000000200 */
[----:B--2---:R-:W-:Y:S01]  /*55d0*/  BAR.SYNC.DEFER_BLOCKING 0x0 ;  /* 0x0000000000007b1d */ /* 0x004fe20000010000 */
[----:B-1----:R-:W-:Y:S01]  /*55e0*/  SHF.R.S32.HI R8, RZ, 0x1f, R72 ;  /* 0x0000001fff087819 */ /* 0x002fe20000011448 */
[----:B------:R-:W-:-:S04]  /*55f0*/  IMAD.SHL.U32 R68, R72, 0x4, RZ ;  /* 0x0000000448447824 */ /* 0x000fc800078e00ff */
[----:B------:R-:W-:Y:S01]  /*5600*/  @!PT LDS RZ, [RZ] ;  /* 0x00000000fffff984 */ /* 0x000fe20000000800 */
[----:B------:R-:W-:Y:S01]  /*5610*/  @!PT LDS RZ, [RZ] ;  /* 0x00000000fffff984 */ /* 0x000fe20000000800 */
[----:B------:R-:W-:Y:S01]  /*5620*/  @!PT LDS RZ, [RZ] ;  /* 0x00000000fffff984 */ /* 0x000fe20000000800 */
[----:B------:R-:W-:Y:S01]  /*5630*/  @!PT LDS RZ, [RZ] ;  /* 0x00000000fffff984 */ /* 0x000fe20000000800 */
[----:B------:R-:W-:-:S00]  /*5640*/  MEMBAR.ALL.CTA ;  /* 0x0000000000007992 */ /* 0x000fc00000008000 */
[----:B------:R-:W-:Y:S06]  /*5650*/  MEMBAR.ALL.GPU ;  /* 0x0000000000007992 */ /* 0x000fec000000a000 */
[----:B------:R-:W-:-:S00]  /*5660*/  ERRBAR ;  /* 0x00000000000079ab */ /* 0x000fc00000000000 */
[----:B------:R-:W-:Y:S08]  /*5670*/  CGAERRBAR ;  /* 0x00000000000075ab */ /* 0x000ff00000000000 */
[----:B------:R-:W-:Y:S06]  /*5680*/  UCGABAR_ARV ;  /* 0x00000000000079c7 */ /* 0x000fec0008000000 */
[----:B------:R-:W-:Y:S01]  /*5690*/  UCGABAR_WAIT ;  /* 0x0000000000007dc7 */ /* 0x000fe20008000000 */
[----:B------:R-:W-:Y:S01]  /*56a0*/  CCTL.IVALL ;  /* 0x00000000ff00798f */ /* 0x000fe20002000000 */
[----:B------:R-:W-:Y:S05]  /*56b0*/  @P2 BRA `(.L_x_13) ;  /* 0x0000000000bc2947 */ /* 0x000fea0003800000 */
[----:B------:R-:W-:Y:S01]  /*56c0*/  UIADD3 UR5, UPT, UPT, UR9, 0x10000, URZ ;  /* 0x0001000009057890 */ /* 0x000fe2000fffe0ff */
[----:B------:R-:W-:Y:S01]  /*56d0*/  UMOV UR4, URZ ;  /* 0x000000ff00047c82 */ /* 0x000fe20008000000 */
[----:B------:R-:W-:Y:S02]  /*56e0*/  UIADD3 UR13, UPT, UPT, UR8, 0x48, URZ ;  /* 0x00000048080d7890 */ /* 0x000fe4000fffe0ff */
[----:B------:R-:W-:Y:S02]  /*56f0*/  USHF.R.U32.HI UR5, URZ, 0x4, UR5 ;  /* 0x00000004ff057899 */ /* 0x000fe40008011605 */
[----:B------:R-:W-:Y:S02]  /*5700*/  UIADD3 UR14, UPT, UPT, UR8, 0x50, URZ ;  /* 0x00000050080e7890 */ /* 0x000fe4000fffe0ff */
[----:B------:R-:W-:Y:S02]  /*5710*/  USGXT.U32 UR6, UR5, 0xe ;  /* 0x0000000e0506789a */ /* 0x000fe40008000000 */
[----:B------:R-:W-:-:S02]  /*5720*/  UIADD3 UR15, UPT, UPT, UR8, 0x58, URZ ;  /* 0x00000058080f7890 */ /* 0x000fc4000fffe0ff */
[----:B------:R-:W-:Y:S02]  /*5730*/  UIADD3 UR32, UP1, UPT, UR6, 0x2, URZ ;  /* 0x0000000206207890 */ /* 0x000fe4000ff3e0ff */
[----:B------:R-:W-:Y:S02]  /*5740*/  UIADD3 UR20, UPT, UPT, UR8, 0x60, URZ ;  /* 0x0000006008147890 */ /* 0x000fe4000fffe0ff */
[----:B------:R-:W-:Y:S02]  /*5750*/  UIADD3.X UR33, UPT, UPT, UR4, 0x40004040, URZ, UP1, !UPT ;  /* 0x4000404004217890 */ /* 0x000fe40008ffe4ff */
[----:B------:R-:W-:Y:S02]  /*5760*/  UIADD3 UR21, UPT, UPT, UR8, 0x68, URZ ;  /* 0x0000006808157890 */ /* 0x000fe4000fffe0ff */
[----:B------:R-:W-:Y:S02]  /*5770*/  UIADD3.64 UR4, UPT, UPT, UR32, 0x2, URZ ;  /* 0x0000000220047897 */ /* 0x000fe4000fffe0ff */
[----:B------:R-:W-:-:S02]  /*5780*/  UIADD3.64 UR16, UPT, UPT, UR32, 0x4, URZ ;  /* 0x0000000420107897 */ /* 0x000fc4000fffe0ff */
[----:B------:R-:W-:Y:S02]  /*5790*/  UIADD3.64 UR18, UPT, UPT, UR32, 0xfe, URZ ;  /* 0x000000fe20127897 */ /* 0x000fe4000fffe0ff */
[----:B------:R-:W-:Y:S02]  /*57a0*/  UIADD3.64 UR22, UPT, UPT, UR32, 0x100, URZ ;  /* 0x0000010020167897 */ /* 0x000fe4000fffe0ff */
[----:B------:R-:W-:Y:S02]  /*57b0*/  UIADD3 UR26, UPT, UPT, UR8, 0x70, URZ ;  /* 0x00000070081a7890 */ /* 0x000fe4000fffe0ff */
[----:B------:R-:W-:Y:S01]  /*57c0*/  UIADD3.64 UR24, UPT, UPT, UR32, 0x102, URZ ;  /* 0x0000010220187897 */ /* 0x000fe2000fffe0ff */
[----:B------:R-:W-:Y:S01]  /*57d0*/  UMOV UR34, 0x0 ;  /* 0x0000000000227882 */ /* 0x000fe20000000000 */
[----:B------:R-:W-:Y:S01]  /*57e0*/  UMOV UR35, 0x10100910 ;  /* 0x1010091000237882 */ /* 0x000fe20000000000 */
[----:B------:R-:W-:Y:S02]  /*57f0*/  UIADD3 UR27, UPT, UPT, UR8, 0x78, URZ ;  /* 0x00000078081b7890 */ /* 0x000fe4000fffe0ff */
[----:B------:R-:W-:Y:S01]  /*5800*/  UIADD3.64 UR30, UPT, UPT, UR32, 0x104, URZ ;  /* 0x00000104201e7897 */ /* 0x000fe2000fffe0ff */
[----:B------:R-:W-:Y:S01]  /*5810*/  UMOV UR7, 0x40004040 ;  /* 0x4000404000077882 */ /* 0x000fe20000000000 */
[----:B------:R-:W-:Y:S01]  /*5820*/  UMOV UR36, 0x0 ;  /* 0x0000000000247882 */ /* 0x000fe20000000000 */
[----:B------:R-:W-:Y:S01]  /*5830*/  UMOV UR37, 0x10100910 ;  /* 0x1010091000257882 */ /* 0x000fe20000000000 */
[----:B------:R-:W-:Y:S01]  /*5840*/  UMOV UR38, 0x0 ;  /* 0x0000000000267882 */ /* 0x000fe20000000000 */
[----:B------:R-:W-:Y:S01]  /*5850*/  UMOV UR39, 0x10100910 ;  /* 0x1010091000277882 */ /* 0x000fe20000000000 */
[----:B------:R1:W-:Y:S01]  /*5860*/  UTCHMMA.2CTA tmem[UR12], gdesc[UR6], tmem[UR8], tmem[UR34], idesc[UR35], !UPT ;  /* 0x00ff22060c0079ea */ /* 0x0003e2000fa00008 */
[----:B------:R-:W-:Y:S01]  /*5870*/  UMOV UR40, 0x0 ;  /* 0x0000000000287882 */ /* 0x000fe20000000000 */
[----:B------:R-:W-:Y:S01]  /*5880*/  UMOV UR41, 0x10100910 ;  /* 0x1010091000297882 */ /* 0x000fe20000000000 */
[----:B------:R1:W-:Y:S01]  /*5890*/  UTCHMMA.2CTA tmem[UR13], gdesc[UR32], tmem[UR8], tmem[UR36], idesc[UR37], UPT ;  /* 0x00ff24200d0079ea */ /* 0x0003e2000ba00008 */
        /* <DEDUP_REMOVED lines=13> */
[----:B------:R1:W-:Y:S01]  /*5970*/  UTCHMMA.2CTA tmem[UR26], gdesc[UR24], tmem[UR8], tmem[UR46], idesc[UR47], UPT ;  /* 0x00ff2e181a0079ea */ /* 0x0003e2000ba00008 */
[----:B------:R1:W-:Y:S01]  /*5980*/  UTCHMMA.2CTA tmem[UR27], gdesc[UR30], tmem[UR8], tmem[UR48], idesc[UR49], UPT ;  /* 0x00ff301e1b0079ea */ /* 0x0003e2000ba00008 */
[----:B------:R1:W-:Y:S01]  /*5990*/  UTCBAR.2CTA.MULTICAST [UR11], URZ, UR50 ;  /* 0x000000ff0b0073e9 */ /* 0x0003e20008200832 */
[----:B------:R-:W-:Y:S01]  /*59a0*/  NOP ;  /* 0x0000000000007918 */ /* 0x000fe20000000000 */
.L_x_13:
[----:B------:R-:W-:Y:S01]  /*59b0*/  BAR.SYNC.DEFER_BLOCKING 0x0 ;  /* 0x0000000000007b1d */ /* 0x000fe20000010000 */
[----:B------:R-:W-:Y:S01]  /*59c0*/  SHF.L.U64.HI R69, R72, 0x2, R8 ;  /* 0x0000000248457819 */ /* 0x000fe20000010208 */
[C---:B------:R-:W-:Y:S01]  /*59d0*/  VIADD R6, R251.reuse, 0xffffff7f ;  /* 0xffffff7ffb067836 */ /* 0x040fe20000000000 */
[----:B------:R-:W-:Y:S01]  /*59e0*/  IADD3 R4, P0, PT, R70, R68, RZ ;  /* 0x0000004446047210 */ /* 0x000fe20007f1e0ff */
[C---:B------:R-:W-:Y:S02]  /*59f0*/  VIADD R9, R251.reuse, 0xffffff7d ;  /* 0xffffff7dfb097836 */ /* 0x040fe40000000000 */
[----:B------:R-:W-:Y:S01]  /*5a00*/  VIADD R10, R251, 0xffffff6e ;  /* 0xffffff6efb0a7836 */ /* 0x000fe20000000000 */
[----:B-1----:R-:W-:Y:S01]  /*5a10*/  UMOV UR4, URZ ;  /* 0x000000ff00047c82 */ /* 0x002fe20008000000 */
[----:B------:R-:W-:Y:S01]  /*5a20*/  IMAD.X R5, R71, 0x1, R69, P0 ;  /* 0x0000000147057824 */ /* 0x000fe200000e0645 */
[----:B------:R-:W-:Y:S01]  /*5a30*/  ISETP.GE.U32.AND P0, PT, R6, 0x7fffff40, PT ;  /* 0x7fffff400600780c */ /* 0x000fe20003f06070 */
[----:B------:R-:W-:-:S05]  /*5a40*/  VIADD R6, R251, 0xffffff7e ;  /* 0xffffff7efb067836 */ /* 0x000fca0000000000 */
[----:B------:R-:W-:-:S07]  /*5a50*/  ISETP.GE.U32.AND P2, PT, R6, 0x7fffff3f, PT ;  /* 0x7fffff3f0600780c */ /* 0x000fce0003f46070 */
[----:B------:R-:W-:Y:S01]  /*5a60*/  @!PT LDS RZ, [RZ] ;  /* 0x00000000fffff984 */ /* 0x000fe20000000800 */
[----:B------:R-:W-:Y:S01]  /*5a70*/  @!PT LDS RZ, [RZ] ;  /* 0x00000000fffff984 */ /* 0x000fe20000000800 */
[----:B------:R-:W-:Y:S01]  /*5a80*/  @!PT LDS RZ, [RZ] ;  /* 0x00000000fffff984 */ /* 0x000fe20000000800 */
[----:B------:R1:W-:Y:S02]  /*5a90*/  LDGSTS.E [R249], desc[UR28][R4.64], !P0 ;  /* 0x0000000004f97fae */ /* 0x0003e4000c1a101c */
[----:B-1----:R-:W-:-:S05]  /*5aa0*/  IADD3 R4, P0, PT, R112, R68, RZ ;  /* 0x0000004470047210 */ /* 0x002fca0007f1e0ff */
[----:B------:R-:W-:Y:S01]  /*5ab0*/  IMAD.X R5, R113, 0x1, R69, P0 ;  /* 0x0000000171057824 */ /* 0x000fe200000e0645 */
[----:B------:R-:W-:-:S04]  /*5ac0*/  IADD3 R6, P0, PT, R114, R68, RZ ;  /* 0x0000004472067210 */ /* 0x000fc80007f1e0ff */
[----:B------:R1:W-:Y:S01]  /*5ad0*/  LDGSTS.E [R249+0x4], desc[UR28][R4.64], !P2 ;  /* 0x0000400004f97fae */ /* 0x0003e2000d1a101c */
[----:B------:R-:W-:Y:S01]  /*5ae0*/  IMAD.X R7, R115, 0x1, R69, P0 ;  /* 0x0000000173077824 */ /* 0x000fe200000e0645 */
[----:B------:R-:W-:Y:S01]  /*5af0*/  ISETP.GE.U32.AND P0, PT, R9, 0x7fffff3e, PT ;  /* 0x7fffff3e0900780c */ /* 0x000fe20003f06070 */
[C---:B------:R-:W-:Y:S02]  /*5b00*/  VIADD R9, R251.reuse, 0xffffff78 ;  /* 0xffffff78fb097836 */ /* 0x040fe40000000000 */
[----:B-1----:R-:W-:-:S10]  /*5b10*/  VIADD R4, R251, 0xffffff7c ;  /* 0xffffff7cfb047836 */ /* 0x002fd40000000000 */
[----:B------:R1:W-:Y:S01]  /*5b20*/  LDGSTS.E [R249+0x8], desc[UR28][R6.64], !P0 ;  /* 0x0000800006f97fae */ /* 0x0003e2000c1a101c */
[----:B------:R-:W-:Y:S01]  /*5b30*/  ISETP.GE.U32.AND P2, PT, R4, 0x7fffff3d, PT ;  /* 0x7fffff3d0400780c */ /* 0x000fe20003f46070 */
[----:B------:R-:W-:-:S05]  /*5b40*/  VIADD R4, R251, 0xffffff7b ;  /* 0xffffff7bfb047836 */ /* 0x000fca0000000000 */
[----:B------:R-:W-:Y:S02]  /*5b50*/  ISETP.GE.U32.AND P0, PT, R4, 0x7fffff3c, PT ;  /* 0x7fffff3c0400780c */ /* 0x000fe40003f06070 */
[----:B------:R-:W-:-:S05]  /*5b60*/  IADD3 R4, P4, PT, R116, R68, RZ ;  /* 0x0000004474047210 */ /* 0x000fca0007f9e0ff */
[----:B------:R-:W-:Y:S01]  /*5b70*/  IMAD.X R5, R117, 0x1, R69, P4 ;  /* 0x0000000175057824 */ /* 0x000fe200020e0645 */
[----:B-1----:R-:W-:-:S04]  /*5b80*/  IADD3 R6, P4, PT, R118, R68, RZ ;  /* 0x0000004476067210 */ /* 0x002fc80007f9e0ff */
[----:B------:R1:W-:Y:S01]  /*5b90*/  LDGSTS.E [R249+0xc], desc[UR28][R4.64], !P2 ;  /* 0x0000c00004f97fae */ /* 0x0003e2000d1a101c */
[----:B------:R-:W-:-:S05]  /*5ba0*/  IMAD.X R7, R119, 0x1, R69, P4 ;  /* 0x0000000177077824 */ /* 0x000fca00020e0645 */
[----:B------:R2:W-:Y:S01]  /*5bb0*/  LDGSTS.E [R249+0x10], desc[UR28][R6.64], !P0 ;  /* 0x0001000006f97fae */ /* 0x0005e2000c1a101c */
[----:B-1----:R-:W-:-:S05]  /*5bc0*/  VIADD R4, R251, 0xffffff7a ;  /* 0xffffff7afb047836 */ /* 0x002fca0000000000 */
[----:B------:R-:W-:Y:S01]  /*5bd0*/  ISETP.GE.U32.AND P2, PT, R4, 0x7fffff3b, PT ;  /* 0x7fffff3b0400780c */ /* 0x000fe20003f46070 */
[----:B------:R-:W-:-:S05]  /*5be0*/  VIADD R4, R251, 0xffffff79 ;  /* 0xffffff79fb047836 */ /* 0x000fca0000000000 */
[----:B------:R-:W-:Y:S02]  /*5bf0*/  ISETP.GE.U32.AND P0, PT, R4, 0x7fffff3a, PT ;  /* 0x7fffff3a0400780c */ /* 0x000fe40003f06070 */
[----:B------:R-:W-:-:S05]  /*5c00*/  IADD3 R4, P4, PT, R120, R68, RZ ;  /* 0x0000004478047210 */ /* 0x000fca0007f9e0ff */
[----:B------:R-:W-:Y:S01]  /*5c10*/  IMAD.X R5, R121, 0x1, R69, P4 ;  /* 0x0000000179057824 */ /* 0x000fe200020e0645 */
[----:B--2---:R-:W-:-:S04]  /*5c20*/  IADD3 R6, P4, PT, R122, R68, RZ ;  /* 0x000000447a067210 */ /* 0x004fc80007f9e0ff */
[----:B------:R1:W-:Y:S01]  /*5c30*/  LDGSTS.E [R249+0x14], desc[UR28][R4.64], !P2 ;  /* 0x0001400004f97fae */ /* 0x0003e2000d1a101c */
[----:B------:R-:W-:Y:S01]  /*5c40*/  IMAD.X R7, R123, 0x1, R69, P4 ;  /* 0x000000017b077824 */ /* 0x000fe200020e0645 */
[----:B------:R-:W-:Y:S01]  /*5c50*/  ISETP.GE.U32.AND P2, PT, R9, 0x7fffff39, PT ;  /* 0x7fffff390900780c */ /* 0x000fe20003f46070 */
[----:B------:R-:W-:-:S03]  /*5c60*/  VIADD R9, R251, 0xffffff77 ;  /* 0xffffff77fb097836 */ /* 0x000fc60000000000 */
[----:B------:R2:W-:Y:S02]  /*5c70*/  LDGSTS.E [R249+0x18], desc[UR28][R6.64], !P0 ;  /* 0x0001800006f97fae */ /* 0x0005e4000c1a101c */
[----:B------:R-:W-:Y:S01]  /*5c80*/  ISETP.GE.U32.AND P0, PT, R9, 0x7fffff38, PT ;  /* 0x7fffff380900780c */ /* 0x000fe20003f06070 */
[----:B------:R-:W-:Y:S01]  /*5c90*/  VIADD R9, R251, 0xffffff76 ;  /* 0xffffff76fb097836 */ /* 0x000fe20000000000 */
[----:B-1----:R-:W-:-:S04]  /*5ca0*/  IADD3 R4, P4, PT, R124, R68, RZ ;  /* 0x000000447c047210 */ /* 0x002fc80007f9e0ff */
[----:B------:R-:W-:Y:S01]  /*5cb0*/  ISETP.GE.U32.AND P5, PT, R9, 0x7fffff37, PT ;  /* 0x7fffff370900780c */ /* 0x000fe20003fa6070 */
[----:B------:R-:W-:Y:S02]  /*5cc0*/  VIADD R9, R251, 0xffffff6c ;  /* 0xffffff6cfb097836 */ /* 0x000fe40000000000 */
        /* <DEDUP_REMOVED lines=9> */
[----:B-1----:R-:W-:-:S05]  /*5d60*/  IADD3 R4, P0, PT, R128, R68, RZ ;  /* 0x0000004480047210 */ /* 0x002fca0007f1e0ff */
[----:B------:R-:W-:Y:S01]  /*5d70*/  IMAD.X R5, R129, 0x1, R69, P0 ;  /* 0x0000000181057824 */ /* 0x000fe200000e0645 */
[----:B------:R-:W-:Y:S01]  /*5d80*/  ISETP.GE.U32.AND P0, PT, R10, 0x7fffff2f, PT ;  /* 0x7fffff2f0a00780c */ /* 0x000fe20003f06070 */
[C---:B--2---:R-:W-:Y:S01]  /*5d90*/  VIADD R6, R251.reuse, 0xffffff6f ;  /* 0xffffff6ffb067836 */ /* 0x044fe20000000000 */
[----:B------:R-:W-:Y:S02]  /*5da0*/  SEL R7, RZ, 0x1, P2 ;  /* 0x00000001ff077807 */ /* 0x000fe40001000000 */
[----:B------:R-:W-:Y:S01]  /*5db0*/  SEL R10, RZ, 0x1fffe, P4 ;  /* 0x0001fffeff0a7807 */ /* 0x000fe20002000000 */
[----:B------:R1:W-:Y:S01]  /*5dc0*/  LDGSTS.E [R249+0x24], desc[UR28][R4.64], !P5 ;  /* 0x0002400004f97fae */ /* 0x0003e2000e9a101c */
[----:B------:R-:W-:Y:S01]  /*5dd0*/  ISETP.GE.U32.AND P2, PT, R6, 0x7fffff30, PT ;  /* 0x7fffff300600780c */ /* 0x000fe20003f46070 */
[----:B------:R-:W-:Y:S02]  /*5de0*/  VIADD R6, R251, 0xffffff69 ;  /* 0xffffff69fb067836 */ /* 0x000fe40000000000 */
[----:B------:R-:W-:-:S02]  /*5df0*/  IMAD.IADD R10, R7, 0x1, R10 ;  /* 0x00000001070a7824 */ /* 0x000fc400078e020a */
[----:B------:R-:W-:Y:S01]  /*5e00*/  VIADD R7, R251, 0xffffff68 ;  /* 0xffffff68fb077836 */ /* 0x000fe20000000000 */
[----:B------:R-:W-:Y:S02]  /*5e10*/  ISETP.GE.U32.AND P5, PT, R6, 0x7fffff2a, PT ;  /* 0x7fffff2a0600780c */ /* 0x000fe40003fa6070 */
[----:B------:R-:W-:Y:S02]  /*5e20*/  SEL R6, RZ, 0x4, P0 ;  /* 0x00000004ff067807 */ /* 0x000fe40000000000 */
[----:B------:R-:W-:Y:S01]  /*5e30*/  ISETP.GE.U32.AND P4, PT, R7, 0x7fffff29, PT ;  /* 0x7fffff290700780c */ /* 0x000fe20003f86070 */
[C---:B------:R-:W-:Y:S01]  /*5e40*/  VIADD R7, R251.reuse, 0xffffff6a ;  /* 0xffffff6afb077836 */ /* 0x040fe20000000000 */
[----:B-1----:R-:W-:Y:S01]  /*5e50*/  LOP3.LUT R4, R10, 0x3, RZ, 0xc0, !PT ;  /* 0x000000030a047812 */ /* 0x002fe200078ec0ff */
[----:B------:R-:W-:Y:S01]  /*5e60*/  VIADD R10, R251, 0xffffff66 ;  /* 0xffffff66fb0a7836 */ /* 0x000fe20000000000 */
[----:B------:R-:W-:Y:S02]  /*5e70*/  SEL R5, RZ, 0x7fff8, P2 ;  /* 0x0007fff8ff057807 */ /* 0x000fe40001000000 */
[----:B------:R-:W-:-:S02]  /*5e80*/  ISETP.GE.U32.AND P0, PT, R7, 0x7fffff2b, PT ;  /* 0x7fffff2b0700780c */ /* 0x000fc40003f06070 */
[----:B------:R-:W-:Y:S02]  /*5e90*/  IADD3 R4, PT, PT, R4, R5, R6 ;  /* 0x0000000504047210 */ /* 0x000fe40007ffe006 */
[----:B------:R-:W-:Y:S02]  /*5ea0*/  SEL R5, RZ, 0x1, P4 ;  /* 0x00000001ff057807 */ /* 0x000fe40002000000 */
[----:B------:R-:W-:-:S05]  /*5eb0*/  SEL R6, RZ, 0x1fffe, P5 ;  /* 0x0001fffeff067807 */ /* 0x000fca0002800000 */
[----:B------:R-:W-:Y:S02]  /*5ec0*/  IMAD.IADD R5, R5, 0x1, R6 ;  /* 0x0000000105057824 */ /* 0x000fe400078e0206 */
[----:B------:R-:W-:-:S03]  /*5ed0*/  VIADD R6, R251, 0xffffff6b ;  /* 0xffffff6bfb067836 */ /* 0x000fc60000000000 */
[----:B------:R-:W-:Y:S02]  /*5ee0*/  LOP3.LUT R7, R5, 0x3, RZ, 0xc0, !PT ;  /* 0x0000000305077812 */ /* 0x000fe400078ec0ff */
[----:B------:R-:W-:Y:S02]  /*5ef0*/  ISETP.GE.U32.AND P2, PT, R6, 0x7fffff2c, PT ;  /* 0x7fffff2c0600780c */ /* 0x000fe40003f46070 */
[----:B------:R-:W-:Y:S02]  /*5f00*/  SEL R5, RZ, 0x4, P0 ;  /* 0x00000004ff057807 */ /* 0x000fe40000000000 */
[----:B------:R-:W-:Y:S02]  /*5f10*/  SEL R6, RZ, 0x7fff8, P2 ;  /* 0x0007fff8ff067807 */ /* 0x000fe40001000000 */
[----:B------:R-:W-:Y:S02]  /*5f20*/  ISETP.GE.U32.AND P2, PT, R10, 0x7fffff27, PT ;  /* 0x7fffff270a00780c */ /* 0x000fe40003f46070 */
[----:B------:R-:W-:Y:S01]  /*5f30*/  IADD3 R5, PT, PT, R7, R6, R5 ;  /* 0x0000000607057210 */ /* 0x000fe20007ffe005 */
[----:B------:R-:W-:-:S04]  /*5f40*/  VIADD R6, R251, 0xffffff75 ;  /* 0xffffff75fb067836 */ /* 0x000fc80000000000 */
[----:B------:R-:W-:Y:S01]  /*5f50*/  IMAD.SHL.U32 R5, R5, 0x100, RZ ;  /* 0x0000010005057824 */ /* 0x000fe200078e00ff */
[----:B------:R-:W-:Y:S02]  /*5f60*/  ISETP.GE.U32.AND P5, PT, R6, 0x7fffff36, PT ;  /* 0x7fffff360600780c */ /* 0x000fe40003fa6070 */
[----:B------:R-:W-:Y:S02]  /*5f70*/  IADD3 R6, P0, PT, R130, R68, RZ ;  /* 0x0000004482067210 */ /* 0x000fe40007f1e0ff */
[----:B------:R-:W-:-:S03]  /*5f80*/  LOP3.LUT R5, R5, 0xf00, RZ, 0xe2, !PT ;  /* 0x00000f0005057812 */ /* 0x000fc600078ee2ff */
[----:B------:R-:W-:Y:S01]  /*5f90*/  IMAD.X R7, R131, 0x1, R69, P0 ;  /* 0x0000000183077824 */ /* 0x000fe200000e0645 */
[----:B------:R-:W-:Y:S01]  /*5fa0*/  ISETP.GE.U32.AND P0, PT, R9, 0x7fffff25, PT ;  /* 0x7fffff250900780c */ /* 0x000fe20003f06070 */
[----:B------:R-:W-:Y:S02]  /*5fb0*/  VIADD R9, R251, 0xffffff65 ;  /* 0xffffff65fb097836 */ /* 0x000fe40000000000 */
[----:B------:R-:W-:Y:S01]  /*5fc0*/  IMAD R5, R4, 0x1000, R5 ;  /* 0x0000100004057824 */ /* 0x000fe200078e0205 */
[----:B------:R-:W-:Y:S01]  /*5fd0*/  SEL R10, RZ, 0x1, P0 ;  /* 0x00000001ff0a7807 */ /* 0x000fe20000000000 */
[----:B------:R1:W-:Y:S01]  /*5fe0*/  LDGSTS.E [R249+0x28], desc[UR28][R6.64], !P5 ;  /* 0x0002800006f97fae */ /* 0x0003e2000e9a101c */
[----:B------:R-:W-:Y:S01]  /*5ff0*/  ISETP.GE.U32.AND P4, PT, R9, 0x7fffff26, PT ;  /* 0x7fffff260900780c */ /* 0x000fe20003f86070 */
[----:B------:R-:W-:-:S03]  /*6000*/  VIADD R9, R251, 0xffffff67 ;  /* 0xffffff67fb097836 */ /* 0x000fc60000000000 */
[----:B------:R-:W-:Y:S02]  /*6010*/  SEL R11, RZ, 0x1fffe, P4 ;  /* 0x0001fffeff0b7807 */ /* 0x000fe40002000000 */
[----:B------:R-:W-:Y:S01]  /*6020*/  ISETP.GE.U32.AND P4, PT, R9, 0x7fffff28, PT ;  /* 0x7fffff280900780c */ /* 0x000fe20003f86070 */
[C---:B------:R-:W-:Y:S02]  /*6030*/  VIADD R9, R251.reuse, 0xffffff61 ;  /* 0xffffff61fb097836 */ /* 0x040fe40000000000 */
[----:B------:R-:W-:Y:S02]  /*6040*/  IMAD.IADD R11, R10, 0x1, R11 ;  /* 0x000000010a0b7824 */ /* 0x000fe400078e020b */
[----:B------:R-:W-:Y:S01]  /*6050*/  VIADD R10, R251, 0xffffff60 ;  /* 0xffffff60fb0a7836 */ /* 0x000fe20000000000 */
[----:B------:R-:W-:Y:S02]  /*6060*/  ISETP.GE.U32.AND P5, PT, R9, 0x7fffff22, PT ;  /* 0x7fffff220900780c */ /* 0x000fe40003fa6070 */
[----:B------:R-:W-:-:S02]  /*6070*/  SEL R9, RZ, 0x4, P2 ;  /* 0x00000004ff097807 */ /* 0x000fc40001000000 */
[----:B-1----:R-:W-:Y:S02]  /*6080*/  LOP3.LUT R7, R11, 0x3, RZ, 0xc0, !PT ;  /* 0x000000030b077812 */ /* 0x002fe400078ec0ff */
[----:B------:R-:W-:Y:S02]  /*6090*/  SEL R6, RZ, 0x7fff8, P4 ;  /* 0x0007fff8ff067807 */ /* 0x000fe40002000000 */
[----:B------:R-:W-:Y:S01]  /*60a0*/  ISETP.GE.U32.AND P0, PT, R10, 0x7fffff21, PT ;  /* 0x7fffff210a00780c */ /* 0x000fe20003f06070 */
[----:B------:R-:W-:Y:S01]  /*60b0*/  VIADD R10, R251, 0xffffff62 ;  /* 0xffffff62fb0a7836 */ /* 0x000fe20000000000 */
[----:B------:R-:W-:Y:S02]  /*60c0*/  IADD3 R7, PT, PT, R7, R6, R9 ;  /* 0x0000000607077210 */ /* 0x000fe40007ffe009 */
[----:B------:R-:W-:Y:S02]  /*60d0*/  SEL R9, RZ, 0x1fffe, P5 ;  /* 0x0001fffeff097807 */ /* 0x000fe40002800000 */
[----:B------:R-:W-:-:S02]  /*60e0*/  SEL R6, RZ, 0x1, P0 ;  /* 0x00000001ff067807 */ /* 0x000fc40000000000 */
[----:B------:R-:W-:-:S03]  /*60f0*/  ISETP.GE.U32.AND P2, PT, R10, 0x7fffff23, PT ;  /* 0x7fffff230a00780c */ /* 0x000fc60003f46070 */
[----:B------:R-:W-:Y:S02]  /*6100*/  IMAD.IADD R6, R6, 0x1, R9 ;  /* 0x0000000106067824 */ /* 0x000fe400078e0209 */
[----:B------:R-:W-:-:S03]  /*6110*/  VIADD R9, R251, 0xffffff63 ;  /* 0xffffff63fb097836 */ /* 0x000fc60000000000 */
[----:B------:R-:W-:Y:S02]  /*6120*/  LOP3.LUT R10, R6, 0x3, RZ, 0xc0, !PT ;  /* 0x00000003060a7812 */ /* 0x000fe400078ec0ff */
[----:B------:R-:W-:Y:S02]  /*6130*/  ISETP.GE.U32.AND P4, PT, R9, 0x7fffff24, PT ;  /* 0x7fffff240900780c */ /* 0x000fe40003f86070 */
[----:B------:R-:W-:Y:S02]  /*6140*/  SEL R6, RZ, 0x4, P2 ;  /* 0x00000004ff067807 */ /* 0x000fe40001000000 */
[----:B------:R-:W-:Y:S02]  /*6150*/  SEL R9, RZ, 0x7fff8, P4 ;  /* 0x0007fff8ff097807 */ /* 0x000fe40002000000 */
[-C--:B------:R-:W-:Y:S02]  /*6160*/  IADD3 R14, P4, PT, R136, R68.reuse, RZ ;  /* 0x00000044880e7210 */ /* 0x080fe40007f9e0ff */
[----:B------:R-:W-:Y:S01]  /*6170*/  IADD3 R6, PT, PT, R10, R9, R6 ;  /* 0x000000090a067210 */ /* 0x000fe20007ffe006 */
[----:B------:R-:W-:Y:S01]  /*6180*/  VIADD R9, R251, 0xffffff74 ;  /* 0xffffff74fb097836 */ /* 0x000fe20000000000 */
[-C--:B------:R-:W-:Y:S01]  /*6190*/  IADD3 R10, P2, PT, R132, R68.reuse, RZ ;  /* 0x00000044840a7210 */ /* 0x080fe20007f5e0ff */
[----:B------:R-:W-:Y:S01]  /*61a0*/  IMAD.X R15, R137, 0x1, R69, P4 ;  /* 0x00000001890f7824 */ /* 0x000fe200020e0645 */
[----:B------:R-:W-:-:S02]  /*61b0*/  IADD3 R18, P4, PT, R140, R68, RZ ;  /* 0x000000448c127210 */ /* 0x000fc40007f9e0ff */
[----:B------:R-:W-:Y:S01]  /*61c0*/  LOP3.LUT R6, R6, 0xf, RZ, 0xc0, !PT ;  /* 0x0000000f06067812 */ /* 0x000fe200078ec0ff */
[--C-:B------:R-:W-:Y:S01]  /*61d0*/  IMAD.X R11, R133, 0x1, R69.reuse, P2 ;  /* 0x00000001850b7824 */ /* 0x100fe200010e0645 */
[-C--:B------:R-:W-:Y:S01]  /*61e0*/  IADD3 R12, P2, PT, R134, R68.reuse, RZ ;  /* 0x00000044860c7210 */ /* 0x080fe20007f5e0ff */
[--C-:B------:R-:W-:Y:S01]  /*61f0*/  IMAD.X R19, R141, 0x1, R69.reuse, P4 ;  /* 0x000000018d137824 */ /* 0x100fe200020e0645 */
[-C--:B------:R-:W-:Y:S01]  /*6200*/  IADD3 R22, P4, PT, R144, R68.reuse, RZ ;  /* 0x0000004490167210 */ /* 0x080fe20007f9e0ff */
[----:B------:R-:W-:Y:S01]  /*6210*/  IMAD R6, R7, 0x10, R6 ;  /* 0x0000001007067824 */ /* 0x000fe200078e0206 */
[----:B------:R-:W1:Y:S01]  /*6220*/  LDC R144, c[0x0][0x3a0] ;  /* 0x0000e800ff907b82 */ /* 0x000e620000000800 */
[--C-:B------:R-:W-:Y:S01]  /*6230*/  IMAD.X R13, R135, 0x1, R69.reuse, P2 ;  /* 0x00000001870d7824 */ /* 0x100fe200010e0645 */
[-C--:B------:R-:W-:Y:S01]  /*6240*/  IADD3 R16, P2, PT, R138, R68.reuse, RZ ;  /* 0x000000448a107210 */ /* 0x080fe20007f5e0ff */
[--C-:B------:R-:W-:Y:S01]  /*6250*/  IMAD.X R23, R145, 0x1, R69.reuse, P4 ;  /* 0x0000000191177824 */ /* 0x100fe200020e0645 */
[-C--:B------:R-:W-:Y:S01]  /*6260*/  IADD3 R26, P4, PT, R148, R68.reuse, RZ ;  /* 0x00000044941a7210 */ /* 0x080fe20007f9e0ff */
[----:B------:R-:W-:Y:S01]  /*6270*/  VIADD R7, R251, 0xffffff71 ;  /* 0xffffff71fb077836 */ /* 0x000fe20000000000 */
[----:B------:R-:W-:Y:S01]  /*6280*/  LOP3.LUT R70, R6, 0xff, RZ, 0xc0, !PT ;  /* 0x000000ff06467812 */ /* 0x000fe200078ec0ff */
[--C-:B------:R-:W-:Y:S01]  /*6290*/  IMAD.X R17, R139, 0x1, R69.reuse, P2 ;  /* 0x000000018b117824 */ /* 0x100fe200010e0645 */
[-C--:B------:R-:W-:Y:S01]  /*62a0*/  IADD3 R20, P2, PT, R142, R68.reuse, RZ ;  /* 0x000000448e147210 */ /* 0x080fe20007f5e0ff */
[--C-:B------:R-:W-:Y:S01]  /*62b0*/  IMAD.X R27, R149, 0x1, R69.reuse, P4 ;  /* 0x00000001951b7824 */ /* 0x100fe200020e0645 */
[-C--:B------:R-:W-:Y:S01]  /*62c0*/  IADD3 R30, P4, PT, R152, R68.reuse, RZ ;  /* 0x00000044981e7210 */ /* 0x080fe20007f9e0ff */
[----:B------:R-:W2:Y:S01]  /*62d0*/  S2R R145, SR_TID.X ;  /* 0x0000000000917919 */ /* 0x000ea20000002100 */
[-C--:B------:R-:W-:Y:S01]  /*62e0*/  IADD3 R6, P6, PT, R210, R68.reuse, RZ ;  /* 0x00000044d2067210 */ /* 0x080fe20007fde0ff */
[--C-:B------:R-:W-:Y:S01]  /*62f0*/  IMAD.X R21, R143, 0x1, R69.reuse, P2 ;  /* 0x000000018f157824 */ /* 0x100fe200010e0645 */
[-C--:B------:R-:W-:Y:S01]  /*6300*/  IADD3 R24, P2, PT, R146, R68.reuse, RZ ;  /* 0x0000004492187210 */ /* 0x080fe20007f5e0ff */
[----:B------:R-:W-:Y:S01]  /*6310*/  IMAD.X R31, R153, 0x1, R69, P4 ;  /* 0x00000001991f7824 */ /* 0x000fe200020e0645 */
[----:B------:R-:W-:-:S03]  /*6320*/  IADD3 R34, P4, PT, R156, R68, RZ ;  /* 0x000000449c227210 */ /* 0x000fc60007f9e0ff */
[--C-:B------:R-:W-:Y:S01]  /*6330*/  IMAD.X R25, R147, 0x1, R69.reuse, P2 ;  /* 0x0000000193197824 */ /* 0x100fe200010e0645 */
[-C--:B------:R-:W-:Y:S01]  /*6340*/  IADD3 R28, P2, PT, R150, R68.reuse, RZ ;  /* 0x00000044961c7210 */ /* 0x080fe20007f5e0ff */
[--C-:B------:R-:W-:Y:S01]  /*6350*/  IMAD.X R35, R157, 0x1, R69.reuse, P4 ;  /* 0x000000019d237824 */ /* 0x100fe200020e0645 */
[-C--:B------:R-:W-:Y:S01]  /*6360*/  IADD3 R38, P4, PT, R160, R68.reuse, RZ ;  /* 0x00000044a0267210 */ /* 0x080fe20007f9e0ff */
[----:B-1----:R-:W-:Y:S02]  /*6370*/  VIADD R144, R144, 0xffffff80 ;  /* 0xffffff8090907836 */ /* 0x002fe40000000000 */
[--C-:B------:R-:W-:Y:S01]  /*6380*/  IMAD.X R29, R151, 0x1, R69.reuse, P2 ;  /* 0x00000001971d7824 */ /* 0x100fe200010e0645 */
[-C--:B------:R-:W-:Y:S01]  /*6390*/  IADD3 R32, P2, PT, R154, R68.reuse, RZ ;  /* 0x000000449a207210 */ /* 0x080fe20007f5e0ff */
[----:B------:R-:W-:Y:S01]  /*63a0*/  IMAD.X R39, R161, 0x1, R69, P4 ;  /* 0x00000001a1277824 */ /* 0x000fe200020e0645 */
[----:B------:R-:W-:-:S03]  /*63b0*/  IADD3 R42, P4, PT, R164, R68, RZ ;  /* 0x00000044a42a7210 */ /* 0x000fc60007f9e0ff */
[--C-:B------:R-:W-:Y:S01]  /*63c0*/  IMAD.X R33, R155, 0x1, R69.reuse, P2 ;  /* 0x000000019b217824 */ /* 0x100fe200010e0645 */
[-C--:B------:R-:W-:Y:S01]  /*63d0*/  IADD3 R36, P2, PT, R158, R68.reuse, RZ ;  /* 0x000000449e247210 */ /* 0x080fe20007f5e0ff */
[----:B------:R-:W-:Y:S01]  /*63e0*/  IMAD.X R43, R165, 0x1, R69, P4 ;  /* 0x00000001a52b7824 */ /* 0x000fe200020e0645 */
[----:B------:R-:W-:-:S03]  /*63f0*/  IADD3 R46, P4, PT, R168, R68, RZ ;  /* 0x00000044a82e7210 */ /* 0x000fc60007f9e0ff */
[--C-:B------:R-:W-:Y:S01]  /*6400*/  IMAD.X R37, R159, 0x1, R69.reuse, P2 ;  /* 0x000000019f257824 */ /* 0x100fe200010e0645 */
[-C--:B------:R-:W-:Y:S01]  /*6410*/  IADD3 R40, P2, PT, R162, R68.reuse, RZ ;  /* 0x00000044a2287210 */ /* 0x080fe20007f5e0ff */
[--C-:B------:R-:W-:Y:S01]  /*6420*/  IMAD.X R47, R169, 0x1, R69.reuse, P4 ;  /* 0x00000001a92f7824 */ /* 0x100fe200020e0645 */
[-C--:B------:R-:W-:Y:S02]  /*6430*/  IADD3 R50, P4, PT, R172, R68.reuse, RZ ;  /* 0x00000044ac327210 */ /* 0x080fe40007f9e0ff */
[----:B--2---:R-:W-:Y:S01]  /*6440*/  LOP3.LUT R145, R145, 0x3f, RZ, 0xc0, !PT ;  /* 0x0000003f91917812 */ /* 0x004fe200078ec0ff */
        /* <DEDUP_REMOVED lines=28> */
[----:B------:R-:W1:Y:S02]  /*6610*/  LDC R187, c[0x0][0x3a0] ;  /* 0x0000e800ffbb7b82 */ /* 0x000e640000000800 */
[--C-:B------:R-:W-:Y:S01]  /*6620*/  IMAD.X R113, R191, 0x1, R69.reuse, P2 ;  /* 0x00000001bf717824 */ /* 0x100fe200010e0645 */
[-C--:B------:R-:W-:Y:S01]  /*6630*/  IADD3 R116, P2, PT, R194, R68.reuse, RZ ;  /* 0x00000044c2747210 */ /* 0x080fe20007f5e0ff */
[----:B------:R-:W-:Y:S01]  /*6640*/  IMAD.X R123, R201, 0x1, R69, P4 ;  /* 0x00000001c97b7824 */ /* 0x000fe200020e0645 */
[----:B------:R-:W-:-:S03]  /*6650*/  IADD3 R126, P4, PT, R204, R68, RZ ;  /* 0x00000044cc7e7210 */ /* 0x000fc60007f9e0ff */
[--C-:B------:R-:W-:Y:S01]  /*6660*/  IMAD.X R117, R195, 0x1, R69.reuse, P2 ;  /* 0x00000001c3757824 */ /* 0x100fe200010e0645 */
[-C--:B------:R-:W-:Y:S01]  /*6670*/  IADD3 R120, P2, PT, R198, R68.reuse, RZ ;  /* 0x00000044c6787210 */ /* 0x080fe20007f5e0ff */
[--C-:B------:R-:W-:Y:S01]  /*6680*/  IMAD.X R127, R205, 0x1, R69.reuse, P4 ;  /* 0x00000001cd7f7824 */ /* 0x100fe200020e0645 */
[----:B------:R-:W-:Y:S01]  /*6690*/  ISETP.GE.U32.AND P4, PT, R9, 0x7fffff35, PT ;  /* 0x7fffff350900780c */ /* 0x000fe20003f86070 */
[----:B------:R-:W-:Y:S02]  /*66a0*/  VIADD R9, R251, 0xffffff73 ;  /* 0xffffff73fb097836 */ /* 0x000fe40000000000 */
[----:B------:R-:W-:Y:S01]  /*66b0*/  IMAD.X R121, R199, 0x1, R69, P2 ;  /* 0x00000001c7797824 */ /* 0x000fe200010e0645 */
[----:B------:R-:W-:-:S05]  /*66c0*/  IADD3 R124, P2, PT, R202, R68, RZ ;  /* 0x00000044ca7c7210 */ /* 0x000fca0007f5e0ff */
[----:B------:R-:W-:Y:S01]  /*66d0*/  IMAD.X R125, R203, 0x1, R69, P2 ;  /* 0x00000001cb7d7824 */ /* 0x000fe200010e0645 */
[----:B------:R-:W-:-:S03]  /*66e0*/  IADD3 R128, P2, PT, R206, R68, RZ ;  /* 0x00000044ce807210 */ /* 0x000fc60007f5e0ff */
[----:B------:R2:W-:Y:S01]  /*66f0*/  LDGSTS.E [R249+0x2c], desc[UR28][R10.64], !P4 ;  /* 0x0002c0000af97fae */ /* 0x0005e2000e1a101c */
[----:B------:R-:W-:Y:S01]  /*6700*/  IADD3 R4, P4, PT, R208, R68, RZ ;  /* 0x00000044d0047210 */ /* 0x000fe20007f9e0ff */
[----:B------:R-:W-:Y:S01]  /*6710*/  IMAD.X R129, R207, 0x1, R69, P2 ;  /* 0x00000001cf817824 */ /* 0x000fe200010e0645 */
[----:B------:R-:W-:Y:S01]  /*6720*/  ISETP.GE.U32.AND P2, PT, R9, 0x7fffff34, PT ;  /* 0x7fffff340900780c */ /* 0x000fe20003f46070 */
[----:B------:R-:W-:Y:S02]  /*6730*/  VIADD R9, R251, 0xffffff72 ;  /* 0xffffff72fb097836 */ /* 0x000fe40000000000 */
[----:B-1----:R-:W-:-:S03]  /*6740*/  VIADD R187, R187, 0x3f ;  /* 0x0000003fbbbb7836 */ /* 0x002fc60000000000 */
[----:B------:R-:W-:Y:S01]  /*6750*/  ISETP.GE.U32.AND P5, PT, R9, 0x7fffff33, PT ;  /* 0x7fffff330900780c */ /* 0x000fe20003fa6070 */
[----:B------:R-:W-:Y:S02]  /*6760*/  IMAD.IADD R9, R5, 0x1, R70 ;  /* 0x0000000105097824 */ /* 0x000fe400078e0246 */
[--C-:B------:R-:W-:Y:S01]  /*6770*/  IMAD.X R5, R209, 0x1, R69.reuse, P4 ;  /* 0x00000001d1057824 */ /* 0x100fe200020e0645 */
[----:B------:R-:W-:Y:S01]  /*6780*/  ISETP.GE.U32.AND P4, PT, R7, 0x7fffff32, PT ;  /* 0x7fffff320700780c */ /* 0x000fe20003f86070 */
[----:B------:R-:W-:Y:S01]  /*6790*/  VIADD R70, R251, 0xffffff70 ;  /* 0xffffff70fb467836 */ /* 0x000fe20000000000 */
[----:B------:R-:W-:Y:S01]  /*67a0*/  LOP3.LUT R9, R9, 0xffff, RZ, 0xc0, !PT ;  /* 0x0000ffff09097812 */ /* 0x000fe200078ec0ff */
[----:B------:R1:W-:Y:S01]  /*67b0*/  LDGSTS.E [R249+0x30], desc[UR28][R12.64], !P2 ;  /* 0x000300000cf97fae */ /* 0x0003e2000d1a101c */
[----:B------:R-:W-:Y:S02]  /*67c0*/  IMAD.X R7, R211, 0x1, R69, P6 ;  /* 0x00000001d3077824 */ /* 0x000fe400030e0645 */
[----:B--2---:R-:W-:-:S02]  /*67d0*/  SHF.R.U32.HI R10, RZ, 0xf, R9 ;  /* 0x0000000fff0a7819 */ /* 0x004fc40000011609 */
[----:B------:R-:W-:Y:S01]  /*67e0*/  ISETP.GE.U32.AND P2, PT, R70, 0x7fffff31, PT ;  /* 0x7fffff314600780c */ /* 0x000fe20003f46070 */
[----:B------:R2:W-:Y:S01]  /*67f0*/  LDGSTS.E [R249+0x34], desc[UR28][R14.64], !P5 ;  /* 0x000340000ef97fae */ /* 0x0005e2000e9a101c */
[----:B------:R-:W-:Y:S02]  /*6800*/  LOP3.LUT P5, RZ, R10, 0x1, RZ, 0xc0, !PT ;  /* 0x000000010aff7812 */ /* 0x000fe400078ac0ff */
[--C-:B------:R-:W-:Y:S01]  /*6810*/  SHF.R.U32.HI R11, RZ, 0xe, R9.reuse ;  /* 0x0000000eff0b7819 */ /* 0x100fe20000011609 */
[----:B------:R-:W-:Y:S01]  /*6820*/  LDGSTS.E [R249+0x38], desc[UR28][R16.64], !P4 ;  /* 0x0003800010f97fae */ /* 0x000fe2000e1a101c */
[----:B------:R-:W-:Y:S02]  /*6830*/  IADD3 R10, P6, PT, R212, R68, RZ ;  /* 0x00000044d40a7210 */ /* 0x000fe40007fde0ff */
[----:B------:R-:W-:Y:S02]  /*6840*/  LOP3.LUT P4, RZ, R11, 0x1, RZ, 0xc0, !PT ;  /* 0x000000010bff7812 */ /* 0x000fe4000788c0ff */
[----:B------:R-:W-:Y:S01]  /*6850*/  SHF.R.U32.HI R70, RZ, 0xd, R9 ;  /* 0x0000000dff467819 */ /* 0x000fe20000011609 */
[----:B------:R-:W-:Y:S01]  /*6860*/  IMAD.X R11, R213, 0x1, R69, P6 ;  /* 0x00000001d50b7824 */ /* 0x000fe200030e0645 */
[--C-:B-1----:R-:W-:Y:S01]  /*6870*/  SHF.R.U32.HI R13, RZ, 0xc, R9.reuse ;  /* 0x0000000cff0d7819 */ /* 0x102fe20000011609 */
[----:B------:R1:W-:Y:S01]  /*6880*/  LDGSTS.E [R249+0x3c], desc[UR28][R18.64], !P2 ;  /* 0x0003c00012f97fae */ /* 0x0003e2000d1a101c */
[----:B------:R-:W-:-:S02]  /*6890*/  SHF.R.U32.HI R12, RZ, 0xb, R9 ;  /* 0x0000000bff0c7819 */ /* 0x000fc40000011609 */
[----:B------:R-:W-:Y:S01]  /*68a0*/  LOP3.LUT P6, RZ, R70, 0x1, RZ, 0xc0, !PT ;  /* 0x0000000146ff7812 */ /* 0x000fe200078cc0ff */
[----:B------:R3:W-:Y:S01]  /*68b0*/  LDGSTS.E [R249+0x40], desc[UR28][R20.64], P5 ;  /* 0x0004000014f97fae */ /* 0x0007e2000a9a101c */
[----:B------:R-:W-:Y:S02]  /*68c0*/  LOP3.LUT P2, RZ, R13, 0x1, RZ, 0xc0, !PT ;  /* 0x000000010dff7812 */ /* 0x000fe4000784c0ff */
[----:B------:R-:W-:Y:S01]  /*68d0*/  LOP3.LUT P5, RZ, R12, 0x1, RZ, 0xc0, !PT ;  /* 0x000000010cff7812 */ /* 0x000fe200078ac0ff */
[----:B------:R4:W-:Y:S01]  /*68e0*/  LDGSTS.E [R249+0x44], desc[UR28][R22.64], P4 ;  /* 0x0004400016f97fae */ /* 0x0009e2000a1a101c */
[-C--:B------:R-:W-:Y:S02]  /*68f0*/  IADD3 R12, P4, PT, R214, R68.reuse, RZ ;  /* 0x00000044d60c7210 */ /* 0x080fe40007f9e0ff */
[--C-:B--2---:R-:W-:Y:S02]  /*6900*/  SHF.R.U32.HI R14, RZ, 0xa, R9.reuse ;  /* 0x0000000aff0e7819 */ /* 0x104fe40000011609 */
[----:B------:R-:W-:Y:S01]  /*6910*/  SHF.R.U32.HI R15, RZ, 0x9, R9 ;  /* 0x00000009ff0f7819 */ /* 0x000fe20000011609 */
[----:B------:R-:W-:Y:S01]  /*6920*/  IMAD.X R13, R215, 0x1, R69, P4 ;  /* 0x00000001d70d7824 */ /* 0x000fe200020e0645 */
[----:B------:R-:W-:Y:S01]  /*6930*/  LOP3.LUT P4, RZ, R14, 0x1, RZ, 0xc0, !PT ;  /* 0x000000010eff7812 */ /* 0x000fe2000788c0ff */
[----:B------:R-:W-:Y:S01]  /*6940*/  LDGSTS.E [R249+0x48], desc[UR28][R24.64], P6 ;  /* 0x0004800018f97fae */ /* 0x000fe2000b1a101c */
[----:B-1----:R-:W-:Y:S01]  /*6950*/  SHF.R.U32.HI R19, RZ, 0x8, R9 ;  /* 0x00000008ff137819 */ /* 0x002fe20000011609 */
[----:B---3--:R-:W-:Y:S01]  /*6960*/  VIADD R21, R251, 0xffffff4c ;  /* 0xffffff4cfb157836 */ /* 0x008fe20000000000 */
[----:B------:R-:W-:Y:S01]  /*6970*/  IADD3 R14, P6, PT, R216, R68, RZ ;  /* 0x00000044d80e7210 */ /* 0x000fe20007fde0ff */
[----:B------:R-:W-:Y:S01]  /*6980*/  LDGSTS.E [R249+0x4c], desc[UR28][R26.64], P2 ;  /* 0x0004c0001af97fae */ /* 0x000fe200091a101c */
[----:B------:R-:W-:Y:S01]  /*6990*/  LOP3.LUT P2, RZ, R15, 0x1, RZ, 0xc0, !PT ;  /* 0x000000010fff7812 */ /* 0x000fe2000784c0ff */
[----:B------:R-:W-:-:S02]  /*69a0*/  VIADD R20, R251, 0xffffff4d ;  /* 0xffffff4dfb147836 */ /* 0x000fc40000000000 */
[----:B------:R-:W-:Y:S01]  /*69b0*/  LDGSTS.E [R249+0x50], desc[UR28][R28.64], P5 ;  /* 0x000500001cf97fae */ /* 0x000fe2000a9a101c */
[----:B------:R-:W-:Y:S01]  /*69c0*/  IADD3 R16, P5, PT, R218, R68, RZ ;  /* 0x00000044da107210 */ /* 0x000fe20007fbe0ff */
[----:B----4-:R-:W-:Y:S02]  /*69d0*/  VIADD R23, R251, 0xffffff46 ;  /* 0xffffff46fb177836 */ /* 0x010fe40000000000 */
[----:B------:R-:W-:Y:S01]  /*69e0*/  LDGSTS.E [R249+0x54], desc[UR28][R30.64], P4 ;  /* 0x000540001ef97fae */ /* 0x000fe2000a1a101c */
[----:B------:R-:W-:Y:S01]  /*69f0*/  ISETP.GE.U32.AND P4, PT, R21, 0x7fffff0d, PT ;  /* 0x7fffff0d1500780c */ /* 0x000fe20003f86070 */
[----:B------:R-:W-:Y:S01]  /*6a00*/  IMAD.X R17, R219, 0x1, R69, P5 ;  /* 0x00000001db117824 */ /* 0x000fe200028e0645 */
[----:B------:R-:W-:Y:S01]  /*6a10*/  LOP3.LUT P5, RZ, R19, 0x1, RZ, 0xc0, !PT ;  /* 0x0000000113ff7812 */ /* 0x000fe200078ac0ff */
[C---:B------:R-:W-:Y:S01]  /*6a20*/  VIADD R21, R251.reuse, 0xffffff4e ;  /* 0xffffff4efb157836 */ /* 0x040fe20000000000 */
[----:B------:R-:W-:Y:S01]  /*6a30*/  SEL R132, RZ, 0x1, P4 ;  /* 0x00000001ff847807 */ /* 0x000fe20002000000 */
[----:B------:R-:W-:Y:S01]  /*6a40*/  LDGSTS.E [R249+0x58], desc[UR28][R32.64], P2 ;  /* 0x0005800020f97fae */ /* 0x000fe200091a101c */
[----:B------:R-:W-:Y:S01]  /*6a50*/  ISETP.GE.U32.AND P2, PT, R20, 0x7fffff0e, PT ;  /* 0x7fffff0e1400780c */ /* 0x000fe20003f46070 */
[----:B------:R-:W-:-:S02]  /*6a60*/  VIADD R20, R251, 0xffffff4f ;  /* 0xffffff4ffb147836 */ /* 0x000fc40000000000 */
[--C-:B------:R-:W-:Y:S01]  /*6a70*/  IMAD.X R15, R217, 0x1, R69.reuse, P6 ;  /* 0x00000001d90f7824 */ /* 0x100fe200030e0645 */
[----:B------:R-:W-:Y:S02]  /*6a80*/  SEL R139, RZ, 0x1fffe, P2 ;  /* 0x0001fffeff8b7807 */ /* 0x000fe40001000000 */
[----:B------:R-:W-:Y:S01]  /*6a90*/  ISETP.GE.U32.AND P4, PT, R20, 0x7fffff10, PT ;  /* 0x7fffff101400780c */ /* 0x000fe20003f86070 */
[----:B------:R-:W-:Y:S01]  /*6aa0*/  VIADD R20, R251, 0xffffff49 ;  /* 0xffffff49fb147836 */ /* 0x000fe20000000000 */
[----:B------:R-:W-:Y:S01]  /*6ab0*/  IADD3 R18, P6, PT, R220, R68, RZ ;  /* 0x00000044dc127210 */ /* 0x000fe20007fde0ff */
[----:B------:R1:W-:Y:S01]  /*6ac0*/  LDGSTS.E [R249+0x5c], desc[UR28][R34.64], P5 ;  /* 0x0005c00022f97fae */ /* 0x0003e2000a9a101c */
[----:B------:R-:W-:Y:S01]  /*6ad0*/  ISETP.GE.U32.AND P5, PT, R21, 0x7fffff0f, PT ;  /* 0x7fffff0f1500780c */ /* 0x000fe20003fa6070 */
[----:B------:R-:W-:Y:S02]  /*6ae0*/  VIADD R21, R251, 0xffffff48 ;  /* 0xffffff48fb157836 */ /* 0x000fe40000000000 */
[----:B------:R-:W-:Y:S01]  /*6af0*/  IMAD.X R19, R221, 0x1, R69, P6 ;  /* 0x00000001dd137824 */ /* 0x000fe200030e0645 */
[----:B------:R-:W-:Y:S01]  /*6b00*/  SEL R22, RZ, 0x4, P5 ;  /* 0x00000004ff167807 */ /* 0x000fe20002800000 */
[----:B------:R-:W-:Y:S01]  /*6b10*/  IMAD.IADD R132, R132, 0x1, R139 ;  /* 0x0000000184847824 */ /* 0x000fe200078e028b */
[----:B------:R-:W-:Y:S01]  /*6b20*/  ISETP.GE.U32.AND P2, PT, R21, 0x7fffff09, PT ;  /* 0x7fffff091500780c */ /* 0x000fe20003f46070 */
[C---:B------:R-:W-:Y:S01]  /*6b30*/  VIADD R21, R251.reuse, 0xffffff4a ;  /* 0xffffff4afb157836 */ /* 0x040fe20000000000 */
[----:B------:R-:W-:Y:S01]  /*6b40*/  ISETP.GE.U32.AND P5, PT, R20, 0x7fffff0a, PT ;  /* 0x7fffff0a1400780c */ /* 0x000fe20003fa6070 */
[----:B------:R-:W-:Y:S01]  /*6b50*/  VIADD R20, R251, 0xffffff4b ;  /* 0xffffff4bfb147836 */ /* 0x000fe20000000000 */
[----:B------:R-:W-:-:S02]  /*6b60*/  SEL R140, RZ, 0x1, P2 ;  /* 0x00000001ff8c7807 */ /* 0x000fc40001000000 */
[----:B-1----:R-:W-:Y:S02]  /*6b70*/  SEL R35, RZ, 0x7fff8, P4 ;  /* 0x0007fff8ff237807 */ /* 0x002fe40002000000 */
[----:B------:R-:W-:Y:S01]  /*6b80*/  ISETP.GE.U32.AND P4, PT, R21, 0x7fffff0b, PT ;  /* 0x7fffff0b1500780c */ /* 0x000fe20003f86070 */
[C---:B------:R-:W-:Y:S01]  /*6b90*/  VIADD R21, R251.reuse, 0xffffff44 ;  /* 0xffffff44fb157836 */ /* 0x040fe20000000000 */
[----:B------:R-:W-:Y:S01]  /*6ba0*/  ISETP.GE.U32.AND P2, PT, R20, 0x7fffff0c, PT ;  /* 0x7fffff0c1400780c */ /* 0x000fe20003f46070 */
[----:B------:R-:W-:Y:S01]  /*6bb0*/  VIADD R20, R251, 0xffffff45 ;  /* 0xffffff45fb147836 */ /* 0x000fe20000000000 */
[----:B------:R-:W-:Y:S02]  /*6bc0*/  SEL R143, RZ, 0x1fffe, P5 ;  /* 0x0001fffeff8f7807 */ /* 0x000fe40002800000 */
[----:B------:R-:W-:Y:S02]  /*6bd0*/  SEL R31, RZ, 0x4, P4 ;  /* 0x00000004ff1f7807 */ /* 0x000fe40002000000 */
[----:B------:R-:W-:Y:S01]  /*6be0*/  ISETP.GE.U32.AND P5, PT, R21, 0x7fffff05, PT ;  /* 0x7fffff051500780c */ /* 0x000fe20003fa6070 */
[C---:B------:R-:W-:Y:S01]  /*6bf0*/  VIADD R21, R251.reuse, 0xffffff47 ;  /* 0xffffff47fb157836 */ /* 0x040fe20000000000 */
[----:B------:R-:W-:Y:S01]  /*6c00*/  ISETP.GE.U32.AND P4, PT, R20, 0x7fffff06, PT ;  /* 0x7fffff061400780c */ /* 0x000fe20003f86070 */
[----:B------:R-:W-:Y:S01]  /*6c10*/  VIADD R20, R251, 0xffffff41 ;  /* 0xffffff41fb147836 */ /* 0x000fe20000000000 */
[----:B------:R-:W-:Y:S01]  /*6c20*/  SEL R141, RZ, 0x1, P5 ;  /* 0x00000001ff8d7807 */ /* 0x000fe20002800000 */
[----:B------:R-:W-:Y:S01]  /*6c30*/  IMAD.IADD R140, R140, 0x1, R143 ;  /* 0x000000018c8c7824 */ /* 0x000fe200078e028f */
[----:B------:R-:W-:-:S02]  /*6c40*/  SEL R138, RZ, 0x1fffe, P4 ;  /* 0x0001fffeff8a7807 */ /* 0x000fc40002000000 */
[----:B------:R-:W-:Y:S02]  /*6c50*/  SEL R34, RZ, 0x7fff8, P2 ;  /* 0x0007fff8ff227807 */ /* 0x000fe40001000000 */
[----:B------:R-:W-:Y:S01]  /*6c60*/  ISETP.GE.U32.AND P5, PT, R21, 0x7fffff08, PT ;  /* 0x7fffff081500780c */ /* 0x000fe20003fa6070 */
[C---:B------:R-:W-:Y:S01]  /*6c70*/  VIADD R21, R251.reuse, 0xffffff42 ;  /* 0xffffff42fb157836 */ /* 0x040fe20000000000 */
[----:B------:R-:W-:Y:S01]  /*6c80*/  ISETP.GE.U32.AND P4, PT, R20, 0x7fffff02, PT ;  /* 0x7fffff021400780c */ /* 0x000fe20003f86070 */
[----:B------:R-:W-:Y:S01]  /*6c90*/  VIADD R20, R251, 0xffffff43 ;  /* 0xffffff43fb147836 */ /* 0x000fe20000000000 */
[----:B------:R-:W-:Y:S01]  /*6ca0*/  ISETP.GE.U32.AND P2, PT, R23, 0x7fffff07, PT ;  /* 0x7fffff071700780c */ /* 0x000fe20003f46070 */
[----:B------:R-:W-:Y:S01]  /*6cb0*/  IMAD.IADD R138, R141, 0x1, R138 ;  /* 0x000000018d8a7824 */ /* 0x000fe200078e028a */
[----:B------:R-:W-:Y:S02]  /*6cc0*/  SEL R33, RZ, 0x7fff8, P5 ;  /* 0x0007fff8ff217807 */ /* 0x000fe40002800000 */
[----:B------:R-:W-:-:S02]  /*6cd0*/  SEL R30, RZ, 0x4, P2 ;  /* 0x00000004ff1e7807 */ /* 0x000fc40001000000 */
[----:B------:R-:W-:Y:S01]  /*6ce0*/  ISETP.GE.U32.AND P2, PT, R21, 0x7fffff03, PT ;  /* 0x7fffff031500780c */ /* 0x000fe20003f46070 */
[C---:B------:R-:W-:Y:S01]  /*6cf0*/  VIADD R21, R251.reuse, 0xffffff5c ;  /* 0xffffff5cfb157836 */ /* 0x040fe20000000000 */
[----:B------:R-:W-:Y:S01]  /*6d00*/  ISETP.GE.U32.AND P5, PT, R20, 0x7fffff04, PT ;  /* 0x7fffff041400780c */ /* 0x000fe20003fa6070 */
[----:B------:R-:W-:Y:S01]  /*6d10*/  VIADD R20, R251, 0xffffff5d ;  /* 0xffffff5dfb147836 */ /* 0x000fe20000000000 */
[----:B------:R-:W-:Y:S02]  /*6d20*/  SEL R137, RZ, 0x1fffe, P4 ;  /* 0x0001fffeff897807 */ /* 0x000fe40002000000 */
[----:B------:R-:W-:Y:S01]  /*6d30*/  ISETP.GE.U32.AND P4, PT, R21, 0x7fffff1d, PT ;  /* 0x7fffff1d1500780c */ /* 0x000fe20003f86070 */
[C---:B------:R-:W-:Y:S01]  /*6d40*/  VIADD R21, R251.reuse, 0xffffff5e ;  /* 0xffffff5efb157836 */ /* 0x040fe20000000000 */
[----:B------:R-:W-:Y:S01]  /*6d50*/  ISETP.GE.U32.AND P6, PT, R20, 0x7fffff1e, PT ;  /* 0x7fffff1e1400780c */ /* 0x000fe20003fc6070 */
[----:B------:R-:W-:Y:S01]  /*6d60*/  VIADD R20, R251, 0xffffff5f ;  /* 0xffffff5ffb147836 */ /* 0x000fe20000000000 */
[----:B------:R-:W-:-:S02]  /*6d70*/  SEL R25, RZ, 0x4, P2 ;  /* 0x00000004ff197807 */ /* 0x000fc40001000000 */
[----:B------:R-:W-:Y:S02]  /*6d80*/  SEL R32, RZ, 0x7fff8, P5 ;  /* 0x0007fff8ff207807 */ /* 0x000fe40002800000 */
        /* <DEDUP_REMOVED lines=35> */
[C---:B------:R-:W-:Y:S01]  /*6fc0*/  VIADD R20, R251.reuse, 0xffffff53 ;  /* 0xffffff53fb147836 */ /* 0x040fe20000000000 */
[----:B------:R-:W-:Y:S01]  /*6fd0*/  SEL R29, RZ, 0x7fff8, P5 ;  /* 0x0007fff8ff1d7807 */ /* 0x000fe20002800000 */
[----:B------:R-:W-:Y:S01]  /*6fe0*/  VIADD R251, R251, 0xffffff40 ;  /* 0xffffff40fbfb7836 */ /* 0x000fe20000000000 */
[----:B------:R-:W-:-:S02]  /*6ff0*/  SEL R70, RZ, 0x1fffe, P2 ;  /* 0x0001fffeff467807 */ /* 0x000fc40001000000 */
[----:B------:R-:W-:Y:S02]  /*7000*/  LOP3.LUT R135, R135, 0x3, RZ, 0xc0, !PT ;  /* 0x0000000387877812 */ /* 0x000fe400078ec0ff */
[----:B------:R-:W-:Y:S02]  /*7010*/  ISETP.GE.U32.AND P2, PT, R251, 0x7fffff01, PT ;  /* 0x7fffff01fb00780c */ /* 0x000fe40003f46070 */
[----:B------:R-:W-:Y:S02]  /*7020*/  ISETP.GE.U32.AND P5, PT, R21, 0x7fffff13, PT ;  /* 0x7fffff131500780c */ /* 0x000fe40003fa6070 */
[----:B------:R-:W-:Y:S02]  /*7030*/  SEL R142, RZ, 0x1, P2 ;  /* 0x00000001ff8e7807 */ /* 0x000fe40001000000 */
[----:B------:R-:W-:Y:S02]  /*7040*/  SEL R131, RZ, 0x1, P4 ;  /* 0x00000001ff837807 */ /* 0x000fe40002000000 */
[----:B------:R-:W-:Y:S01]  /*7050*/  IADD3 R28, PT, PT, R135, R23, R28 ;  /* 0x00000017871c7210 */ /* 0x000fe20007ffe01c */
[----:B------:R-:W-:Y:S01]  /*7060*/  IMAD.IADD R137, R142, 0x1, R137 ;  /* 0x000000018e897824 */ /* 0x000fe200078e0289 */
[----:B------:R-:W-:Y:S01]  /*7070*/  SEL R23, RZ, 0x4, P5 ;  /* 0x00000004ff177807 */ /* 0x000fe20002800000 */
[----:B------:R-:W-:Y:S01]  /*7080*/  IMAD.IADD R70, R131, 0x1, R70 ;  /* 0x0000000183467824 */ /* 0x000fe200078e0246 */
[----:B------:R-:W-:-:S02]  /*7090*/  ISETP.GE.U32.AND P4, PT, R20, 0x7fffff14, PT ;  /* 0x7fffff141400780c */ /* 0x000fc40003f86070 */
[----:B------:R-:W-:Y:S02]  /*70a0*/  LOP3.LUT R137, R137, 0x3, RZ, 0xc0, !PT ;  /* 0x0000000389897812 */ /* 0x000fe400078ec0ff */
[----:B------:R-:W-:Y:S02]  /*70b0*/  LOP3.LUT R70, R70, 0x3, RZ, 0xc0, !PT ;  /* 0x0000000346467812 */ /* 0x000fe400078ec0ff */
[----:B------:R-:W-:Y:S02]  /*70c0*/  IADD3 R25, PT, PT, R137, R32, R25 ;  /* 0x0000002089197210 */ /* 0x000fe40007ffe019 */
[----:B------:R-:W-:Y:S02]  /*70d0*/  SHF.R.U32.HI R32, RZ, 0x7, R9 ;  /* 0x00000007ff207819 */ /* 0x000fe40000011609 */
[----:B------:R-:W-:Y:S02]  /*70e0*/  SEL R71, RZ, 0x1fffe, P6 ;  /* 0x0001fffeff477807 */ /* 0x000fe40003000000 */
[----:B------:R-:W-:-:S02]  /*70f0*/  LOP3.LUT P5, RZ, R32, 0x1, RZ, 0xc0, !PT ;  /* 0x0000000120ff7812 */ /* 0x000fc400078ac0ff */
[----:B------:R-:W-:Y:S01]  /*7100*/  SEL R32, RZ, 0x7fff8, P4 ;  /* 0x0007fff8ff207807 */ /* 0x000fe20002000000 */
[----:B------:R-:W-:Y:S01]  /*7110*/  IMAD.IADD R71, R130, 0x1, R71 ;  /* 0x0000000182477824 */ /* 0x000fe200078e0247 */
[----:B------:R-:W-:Y:S02]  /*7120*/  LOP3.LUT R140, R140, 0x3, RZ, 0xc0, !PT ;  /* 0x000000038c8c7812 */ /* 0x000fe400078ec0ff */
[----:B------:R-:W-:Y:S02]  /*7130*/  LOP3.LUT R138, R138, 0x3, RZ, 0xc0, !PT ;  /* 0x000000038a8a7812 */ /* 0x000fe400078ec0ff */
[----:B------:R-:W-:Y:S01]  /*7140*/  IADD3 R32, PT, PT, R70, R32, R23 ;  /* 0x0000002046207210 */ /* 0x000fe20007ffe017 */
[----:B------:R-:W-:Y:S01]  /*7150*/  IMAD.SHL.U32 R70, R109, 0x4, RZ ;  /* 0x000000046d467824 */ /* 0x000fe200078e00ff */
[----:B------:R-:W-:Y:S02]  /*7160*/  IADD3 R31, PT, PT, R140, R34, R31 ;  /* 0x000000228c1f7210 */ /* 0x000fe40007ffe01f */
[----:B------:R-:W-:Y:S01]  /*7170*/  SHF.R.U32.HI R23, RZ, 0x5, R9 ;  /* 0x00000005ff177819 */ /* 0x000fe20000011609 */
[----:B------:R1:W-:Y:S01]  /*7180*/  LDGSTS.E [R249+0x60], desc[UR28][R36.64], P5 ;  /* 0x0006000024f97fae */ /* 0x0003e2000a9a101c */
[----:B------:R-:W-:-:S02]  /*7190*/  IADD3 R30, PT, PT, R138, R33, R30 ;  /* 0x000000218a1e7210 */ /* 0x000fc40007ffe01e */
[----:B------:R-:W-:Y:S02]  /*71a0*/  SHF.R.U32.HI R33, RZ, 0x6, R9 ;  /* 0x00000006ff217819 */ /* 0x000fe40000011609 */
[----:B------:R-:W-:Y:S02]  /*71b0*/  LOP3.LUT R133, R133, 0x3, RZ, 0xc0, !PT ;  /* 0x0000000385857812 */ /* 0x000fe400078ec0ff */
[----:B------:R-:W-:Y:S01]  /*71c0*/  LOP3.LUT P5, RZ, R23, 0x1, RZ, 0xc0, !PT ;  /* 0x0000000117ff7812 */ /* 0x000fe200078ac0ff */
[----:B------:R-:W-:Y:S01]  /*71d0*/  IMAD.SHL.U32 R23, R31, 0x100, RZ ;  /* 0x000001001f177824 */ /* 0x000fe200078e00ff */
[----:B------:R-:W-:Y:S02]  /*71e0*/  LOP3.LUT R132, R132, 0x3, RZ, 0xc0, !PT ;  /* 0x0000000384847812 */ /* 0x000fe400078ec0ff */
[----:B------:R-:W-:Y:S02]  /*71f0*/  LOP3.LUT P4, RZ, R33, 0x1, RZ, 0xc0, !PT ;  /* 0x0000000121ff7812 */ /* 0x000fe4000788c0ff */
[----:B------:R-:W-:-:S02]  /*7200*/  LOP3.LUT R71, R71, 0x3, RZ, 0xc0, !PT ;  /* 0x0000000347477812 */ /* 0x000fc400078ec0ff */
[----:B------:R-:W-:Y:S02]  /*7210*/  IADD3 R24, PT, PT, R133, R24, R27 ;  /* 0x0000001885187210 */ /* 0x000fe40007ffe01b */
[----:B------:R-:W-:Y:S02]  /*7220*/  IADD3 R20, P6, PT, R222, R68, RZ ;  /* 0x00000044de147210 */ /* 0x000fe40007fde0ff */
[----:B------:R-:W-:Y:S01]  /*7230*/  IADD3 R22, PT, PT, R132, R35, R22 ;  /* 0x0000002384167210 */ /* 0x000fe20007ffe016 */
[----:B------:R-:W-:Y:S01]  /*7240*/  IMAD.SHL.U32 R24, R24, 0x100, RZ ;  /* 0x0000010018187824 */ /* 0x000fe200078e00ff */
[----:B------:R-:W-:Y:S01]  /*7250*/  IADD3 R26, PT, PT, R71, R29, R26 ;  /* 0x0000001d471a7210 */ /* 0x000fe20007ffe01a */
[----:B------:R-:W-:Y:S01]  /*7260*/  IMAD.X R21, R223, 0x1, R69, P6 ;  /* 0x00000001df157824 */ /* 0x000fe200030e0645 */
[----:B------:R-:W-:Y:S01]  /*7270*/  LOP3.LUT R23, R23, 0xf00, RZ, 0xe2, !PT ;  /* 0x00000f0017177812 */ /* 0x000fe200078ee2ff */
[----:B------:R-:W-:Y:S01]  /*7280*/  LDGSTS.E [R249+0x64], desc[UR28][R38.64], P4 ;  /* 0x0006400026f97fae */ /* 0x000fe2000a1a101c */
[----:B------:R-:W-:-:S02]  /*7290*/  LOP3.LUT R25, R25, 0xf, RZ, 0xc0, !PT ;  /* 0x0000000f19197812 */ /* 0x000fc400078ec0ff */
[----:B------:R-:W-:Y:S01]  /*72a0*/  LOP3.LUT R29, R32, 0xf, RZ, 0xc0, !PT ;  /* 0x0000000f201d7812 */ /* 0x000fe200078ec0ff */
[----:B------:R-:W-:Y:S01]  /*72b0*/  IMAD R22, R22, 0x1000, R23 ;  /* 0x0000100016167824 */ /* 0x000fe200078e0217 */
[----:B------:R-:W-:Y:S01]  /*72c0*/  SHF.R.U32.HI R27, RZ, 0x4, R9 ;  /* 0x00000004ff1b7819 */ /* 0x000fe20000011609 */
[----:B------:R-:W-:Y:S01]  /*72d0*/  IMAD R25, R30, 0x10, R25 ;  /* 0x000000101e197824 */ /* 0x000fe200078e0219 */
[----:B------:R-:W-:Y:S01]  /*72e0*/  SHF.R.U32.HI R23, RZ, 0x3, R9 ;  /* 0x00000003ff177819 */ /* 0x000fe20000011609 */
[----:B------:R-:W-:Y:S01]  /*72f0*/  IMAD R26, R26, 0x10, R29 ;  /* 0x000000101a1a7824 */ /* 0x000fe200078e021d */
[----:B------:R-:W-:Y:S01]  /*7300*/  LOP3.LUT P6, RZ, R27, 0x1, RZ, 0xc0, !PT ;  /* 0x000000011bff7812 */ /* 0x000fe200078cc0ff */
[----:B------:R2:W-:Y:S01]  /*7310*/  LDGSTS.E [R249+0x68], desc[UR28][R40.64], P5 ;  /* 0x0006800028f97fae */ /* 0x0005e2000a9a101c */
[----:B------:R-:W-:Y:S02]  /*7320*/  LOP3.LUT R27, R24, 0xf00, RZ, 0xe2, !PT ;  /* 0x00000f00181b7812 */ /* 0x000fe400078ee2ff */
[----:B------:R-:W-:-:S02]  /*7330*/  LOP3.LUT P4, RZ, R23, 0x1, RZ, 0xc0, !PT ;  /* 0x0000000117ff7812 */ /* 0x000fc4000788c0ff */
[----:B------:R-:W-:Y:S01]  /*7340*/  LOP3.LUT R25, R25, 0xff, RZ, 0xc0, !PT ;  /* 0x000000ff19197812 */ /* 0x000fe200078ec0ff */
[----:B------:R-:W-:Y:S01]  /*7350*/  IMAD R27, R28, 0x1000, R27 ;  /* 0x000010001c1b7824 */ /* 0x000fe200078e021b */
[----:B------:R-:W-:Y:S02]  /*7360*/  LOP3.LUT R26, R26, 0xff, RZ, 0xc0, !PT ;  /* 0x000000ff1a1a7812 */ /* 0x000fe400078ec0ff */
[----:B------:R-:W-:Y:S01]  /*7370*/  SHF.R.U32.HI R23, RZ, 0x2, R9 ;  /* 0x00000002ff177819 */ /* 0x000fe20000011609 */
[----:B------:R-:W-:Y:S01]  /*7380*/  IMAD.IADD R25, R22, 0x1, R25 ;  /* 0x0000000116197824 */ /* 0x000fe200078e0219 */
[----:B------:R-:W-:Y:S01]  /*7390*/  SHF.R.U32.HI R9, RZ, 0x1, R9 ;  /* 0x00000001ff097819 */ /* 0x000fe20000011609 */
[----:B------:R-:W-:Y:S01]  /*73a0*/  IMAD.IADD R26, R27, 0x1, R26 ;  /* 0x000000011b1a7824 */ /* 0x000fe200078e021a */
[----:B------:R-:W-:Y:S01]  /*73b0*/  LOP3.LUT P5, RZ, R23, 0x1, RZ, 0xc0, !PT ;  /* 0x0000000117ff7812 */ /* 0x000fe200078ac0ff */
[----:B------:R3:W-:Y:S01]  /*73c0*/  LDGSTS.E [R249+0x6c], desc[UR28][R42.64], P6 ;  /* 0x0006c0002af97fae */ /* 0x0007e2000b1a101c */
[----:B------:R-:W-:-:S02]  /*73d0*/  IADD3 R22, P6, PT, R224, R68, RZ ;  /* 0x00000044e0167210 */ /* 0x000fc40007fde0ff */
[----:B------:R-:W-:Y:S01]  /*73e0*/  PRMT R130, R25, 0x5410, R26 ;  /* 0x0000541019827816 */ /* 0x000fe2000000001a */
[----:B------:R4:W-:Y:S01]  /*73f0*/  LDGSTS.E [R249+0x70], desc[UR28][R44.64], P4 ;  /* 0x000700002cf97fae */ /* 0x0009e2000a1a101c */
[----:B------:R-:W-:Y:S01]  /*7400*/  LOP3.LUT P4, RZ, R9, 0x1, RZ, 0xc0, !PT ;  /* 0x0000000109ff7812 */ /* 0x000fe2000788c0ff */
[--C-:B------:R-:W-:Y:S01]  /*7410*/  IMAD.X R23, R225, 0x1, R69.reuse, P6 ;  /* 0x00000001e1177824 */ /* 0x100fe200030e0645 */
[----:B------:R-:W-:Y:S02]  /*7420*/  SHF.R.U64 R9, R130, 0x1f, RZ ;  /* 0x0000001f82097819 */ /* 0x000fe400000012ff */
[----:B------:R-:W-:Y:S02]  /*7430*/  IADD3 R24, P6, PT, R226, R68, RZ ;  /* 0x00000044e2187210 */ /* 0x000fe40007fde0ff */
[C---:B------:R-:W-:Y:S01]  /*7440*/  SHF.R.U64 R34, R130.reuse, 0x1b, RZ ;  /* 0x0000001b82227819 */ /* 0x040fe200000012ff */
[----:B------:R5:W-:Y:S01]  /*7450*/  LDGSTS.E [R249+0x74], desc[UR28][R46.64], P5 ;  /* 0x000740002ef97fae */ /* 0x000be2000a9a101c */
[----:B------:R-:W-:Y:S01]  /*7460*/  LOP3.LUT P5, RZ, R9, 0x1, RZ, 0xc0, !PT ;  /* 0x0000000109ff7812 */ /* 0x000fe200078ac0ff */
[----:B------:R-:W-:Y:S01]  /*7470*/  IMAD.X R25, R227, 0x1, R69, P6 ;  /* 0x00000001e3197824 */ /* 0x000fe200030e0645 */
[----:B------:R-:W-:-:S02]  /*7480*/  SHF.R.U64 R9, R130, 0x1e, RZ ;  /* 0x0000001e82097819 */ /* 0x000fc400000012ff */
[-C--:B------:R-:W-:Y:S01]  /*7490*/  IADD3 R26, P6, PT, R228, R68.reuse, RZ ;  /* 0x00000044e41a7210 */ /* 0x080fe20007fde0ff */
[----:B------:R-:W-:Y:S01]  /*74a0*/  LDGSTS.E [R249+0x78], desc[UR28][R48.64], P4 ;  /* 0x0007800030f97fae */ /* 0x000fe2000a1a101c */
[----:B------:R-:W-:Y:S02]  /*74b0*/  LOP3.LUT P4, RZ, R9, 0x1, RZ, 0xc0, !PT ;  /* 0x0000000109ff7812 */ /* 0x000fe4000788c0ff */
[----:B------:R-:W-:Y:S01]  /*74c0*/  SHF.R.U64 R9, R130, 0x1d, RZ ;  /* 0x0000001d82097819 */ /* 0x000fe200000012ff */
[----:B------:R1:W-:Y:S01]  /*74d0*/  LDGSTS.E [R249+0x7c], desc[UR28][R50.64], !P0 ;  /* 0x0007c00032f97fae */ /* 0x0003e2000c1a101c */
[-C--:B------:R-:W-:Y:S01]  /*74e0*/  IADD3 R30, P0, PT, R232, R68.reuse, RZ ;  /* 0x00000044e81e7210 */ /* 0x080fe20007f1e0ff */
[--C-:B------:R-:W-:Y:S01]  /*74f0*/  IMAD.X R27, R229, 0x1, R69.reuse, P6 ;  /* 0x00000001e51b7824 */ /* 0x100fe200030e0645 */
[-C--:B------:R-:W-:Y:S01]  /*7500*/  IADD3 R28, P6, PT, R230, R68.reuse, RZ ;  /* 0x00000044e61c7210 */ /* 0x080fe20007fde0ff */
[----:B------:R1:W-:Y:S01]  /*7510*/  LDGSTS.E [R249+0x80], desc[UR28][R52.64], P5 ;  /* 0x0008000034f97fae */ /* 0x0003e2000a9a101c */
[----:B------:R-:W-:Y:S01]  /*7520*/  LOP3.LUT P5, RZ, R9, 0x1, RZ, 0xc0, !PT ;  /* 0x0000000109ff7812 */ /* 0x000fe200078ac0ff */
[--C-:B------:R-:W-:Y:S01]  /*7530*/  IMAD.X R31, R233, 0x1, R69.reuse, P0 ;  /* 0x00000001e91f7824 */ /* 0x100fe200000e0645 */
[----:B------:R-:W-:Y:S01]  /*7540*/  SHF.R.U64 R9, R130, 0x1c, RZ ;  /* 0x0000001c82097819 */ /* 0x000fe200000012ff */
[----:B------:R-:W-:Y:S01]  /*7550*/  IMAD.X R29, R231, 0x1, R69, P6 ;  /* 0x00000001e71d7824 */ /* 0x000fe200030e0645 */
[----:B------:R-:W-:Y:S01]  /*7560*/  IADD3 R32, P6, PT, R234, R68, RZ ;  /* 0x00000044ea207210 */ /* 0x000fe20007fde0ff */
[----:B------:R-:W-:Y:S01]  /*7570*/  LDGSTS.E [R249+0x84], desc[UR28][R54.64], P4 ;  /* 0x0008400036f97fae */ /* 0x000fe2000a1a101c */
[----:B------:R-:W-:-:S02]  /*7580*/  LOP3.LUT P0, RZ, R9, 0x1, RZ, 0xc0, !PT ;  /* 0x0000000109ff7812 */ /* 0x000fc4000780c0ff */
[----:B------:R-:W-:Y:S01]  /*7590*/  SHF.R.U64 R9, R130, 0x1a, RZ ;  /* 0x0000001a82097819 */ /* 0x000fe200000012ff */
[----:B------:R-:W-:Y:S01]  /*75a0*/  IMAD.X R33, R235, 0x1, R69, P6 ;  /* 0x00000001eb217824 */ /* 0x000fe200030e0645 */
[----:B------:R-:W-:Y:S02]  /*75b0*/  LOP3.LUT P6, RZ, R34, 0x1, RZ, 0xc0, !PT ;  /* 0x0000000122ff7812 */ /* 0x000fe400078cc0ff */
[----:B------:R-:W-:Y:S01]  /*75c0*/  LOP3.LUT P4, RZ, R9, 0x1, RZ, 0xc0, !PT ;  /* 0x0000000109ff7812 */ /* 0x000fe2000788c0ff */
[----:B------:R-:W-:Y:S01]  /*75d0*/  LDGSTS.E [R249+0x88], desc[UR28][R56.64], P5 ;  /* 0x0008800038f97fae */ /* 0x000fe2000a9a101c */
[C---:B------:R-:W-:Y:S02]  /*75e0*/  SHF.R.U64 R9, R130.reuse, 0x19, RZ ;  /* 0x0000001982097819 */ /* 0x040fe400000012ff */
[----:B-1----:R-:W-:Y:S02]  /*75f0*/  SHF.R.U64 R37, R130, 0x17, RZ ;  /* 0x0000001782257819 */ /* 0x002fe400000012ff */
[----:B------:R-:W-:Y:S01]  /*7600*/  LOP3.LUT P5, RZ, R9, 0x1, RZ, 0xc0, !PT ;  /* 0x0000000109ff7812 */ /* 0x000fe200078ac0ff */
[----:B------:R-:W-:Y:S01]  /*7610*/  LDGSTS.E [R249+0x8c], desc[UR28][R58.64], P0 ;  /* 0x0008c0003af97fae */ /* 0x000fe200081a101c */
[----:B------:R-:W-:-:S02]  /*7620*/  IADD3 R34, P0, PT, R236, R68, RZ ;  /* 0x00000044ec227210 */ /* 0x000fc40007f1e0ff */
[C---:B------:R-:W-:Y:S01]  /*7630*/  SHF.R.U64 R9, R130.reuse, 0x18, RZ ;  /* 0x0000001882097819 */ /* 0x040fe200000012ff */
[----:B------:R-:W-:Y:S01]  /*7640*/  LDGSTS.E [R249+0x90], desc[UR28][R60.64], P6 ;  /* 0x000900003cf97fae */ /* 0x000fe2000b1a101c */
[----:B--2---:R-:W-:Y:S01]  /*7650*/  SHF.R.U64 R41, R130, 0x16, RZ ;  /* 0x0000001682297819 */ /* 0x004fe200000012ff */
[----:B------:R-:W-:Y:S01]  /*7660*/  IMAD.X R35, R237, 0x1, R69, P0 ;  /* 0x00000001ed237824 */ /* 0x000fe200000e0645 */
[----:B------:R-:W-:Y:S01]  /*7670*/  LOP3.LUT P0, RZ, R9, 0x1, RZ, 0xc0, !PT ;  /* 0x0000000109ff7812 */ /* 0x000fe2000780c0ff */
[----:B------:R-:W-:Y:S01]  /*7680*/  LDGSTS.E [R249+0x94], desc[UR28][R66.64], P4 ;  /* 0x0009400042f97fae */ /* 0x000fe2000a1a101c */
[----:B------:R-:W-:Y:S02]  /*7690*/  SHF.R.S32.HI R9, RZ, 0x1f, R109 ;  /* 0x0000001fff097819 */ /* 0x000fe4000001146d */
[----:B------:R-:W-:Y:S01]  /*76a0*/  IADD3 R38, P4, PT, R104, R70, RZ ;  /* 0x0000004668267210 */ /* 0x000fe20007f9e0ff */
[----:B------:R-:W-:Y:S01]  /*76b0*/  LDGSTS.E [R249+0x98], desc[UR28][R64.64], P5 ;  /* 0x0009800040f97fae */ /* 0x000fe2000a9a101c */
[----:B------:R-:W-:-:S02]  /*76c0*/  SHF.L.U64.HI R71, R109, 0x2, R9 ;  /* 0x000000026d477819 */ /* 0x000fc40000010209 */
[----:B------:R-:W-:Y:S02]  /*76d0*/  LOP3.LUT P5, RZ, R37, 0x1, RZ, 0xc0, !PT ;  /* 0x0000000125ff7812 */ /* 0x000fe400078ac0ff */
[C---:B---3--:R-:W-:Y:S01]  /*76e0*/  SHF.R.U64 R43, R130.reuse, 0x15, RZ ;  /* 0x00000015822b7819 */ /* 0x048fe200000012ff */
[----:B------:R-:W-:Y:S01]  /*76f0*/  IMAD.X R39, R105, 0x1, R71, P4 ;  /* 0x0000000169277824 */ /* 0x000fe200020e0647 */
[----:B------:R-:W-:Y:S01]  /*7700*/  LOP3.LUT P4, RZ, R41, 0x1, RZ, 0xc0, !PT ;  /* 0x0000000129ff7812 */ /* 0x000fe2000788c0ff */
[----:B------:R-:W-:Y:S01]  /*7710*/  LDGSTS.E [R249+0x9c], desc[UR28][R62.64], P0 ;  /* 0x0009c0003ef97fae */ /* 0x000fe200081a101c */
[C---:B------:R-:W-:Y:S02]  /*7720*/  SHF.R.U64 R42, R130.reuse, 0x14, RZ ;  /* 0x00000014822a7819 */ /* 0x040fe400000012ff */
[----:B------:R-:W-:Y:S02]  /*7730*/  LOP3.LUT P0, RZ, R43, 0x1, RZ, 0xc0, !PT ;  /* 0x000000012bff7812 */ /* 0x000fe4000780c0ff */
[----:B------:R-:W-:-:S02]  /*7740*/  SHF.R.U64 R43, R130, 0x13, RZ ;  /* 0x00000013822b7819 */ /* 0x000fc400000012ff */
[----:B----4-:R-:W-:Y:S01]  /*7750*/  SHF.R.U64 R44, R130, 0x12, RZ ;  /* 0x00000012822c7819 */ /* 0x010fe200000012ff */
[----:B------:R-:W-:Y:S01]  /*7760*/  LDGSTS.E [R249+0xa0], desc[UR28][R112.64], P5 ;  /* 0x000a000070f97fae */ /* 0x000fe2000a9a101c */
[----:B------:R-:W-:Y:S02]  /*7770*/  LOP3.LUT P5, RZ, R42, 0x1, RZ, 0xc0, !PT ;  /* 0x000000012aff7812 */ /* 0x000fe400078ac0ff */
[C---:B------:R-:W-:Y:S01]  /*7780*/  SHF.R.U64 R45, R130.reuse, 0x11, RZ ;  /* 0x00000011822d7819 */ /* 0x040fe200000012ff */
[----:B------:R-:W-:Y:S01]  /*7790*/  LDGSTS.E [R249+0xa4], desc[UR28][R114.64], P4 ;  /* 0x000a400072f97fae */ /* 0x000fe2000a1a101c */
[----:B------:R-:W-:Y:S02]  /*77a0*/  LOP3.LUT P4, RZ, R43, 0x1, RZ, 0xc0, !PT ;  /* 0x000000012bff7812 */ /* 0x000fe4000788c0ff */
[----:B-----5:R-:W-:Y:S01]  /*77b0*/  SHF.R.U64 R46, R130, 0xf, RZ ;  /* 0x0000000f822e7819 */ /* 0x020fe200000012ff */
[----:B------:R-:W-:Y:S01]  /*77c0*/  LDGSTS.E [R249+0xa8], desc[UR28][R116.64], P0 ;  /* 0x000a800074f97fae */ /* 0x000fe200081a101c */
[----:B------:R-:W-:-:S02]  /*77d0*/  LOP3.LUT P0, RZ, R44, 0x1, RZ, 0xc0, !PT ;  /* 0x000000012cff7812 */ /* 0x000fc4000780c0ff */
[C---:B------:R-:W-:Y:S02]  /*77e0*/  SHF.R.U64 R44, R130.reuse, 0x10, RZ ;  /* 0x00000010822c7819 */ /* 0x040fe400000012ff */
[C---:B------:R-:W-:Y:S01]  /*77f0*/  SHF.R.U64 R47, R130.reuse, 0xe, RZ ;  /* 0x0000000e822f7819 */ /* 0x040fe200000012ff */
[----:B------:R-:W-:Y:S01]  /*7800*/  LDGSTS.E [R249+0xac], desc[UR28][R118.64], P5 ;  /* 0x000ac00076f97fae */ /* 0x000fe2000a9a101c */
[----:B------:R-:W-:Y:S02]  /*7810*/  LOP3.LUT P5, RZ, R45, 0x1, RZ, 0xc0, !PT ;  /* 0x000000012dff7812 */ /* 0x000fe400078ac0ff */
[----:B------:R-:W-:Y:S01]  /*7820*/  SHF.R.U64 R51, R130, 0xd, RZ ;  /* 0x0000000d82337819 */ /* 0x000fe200000012ff */
[----:B------:R-:W-:Y:S01]  /*7830*/  LDGSTS.E [R249+0xb0], desc[UR28][R120.64], P4 ;  /* 0x000b000078f97fae */ /* 0x000fe2000a1a101c */
[----:B------:R-:W-:Y:S02]  /*7840*/  LOP3.LUT P4, RZ, R44, 0x1, RZ, 0xc0, !PT ;  /* 0x000000012cff7812 */ /* 0x000fe4000788c0ff */
[----:B------:R-:W-:Y:S01]  /*7850*/  SHF.R.U64 R53, R130, 0xc, RZ ;  /* 0x0000000c82357819 */ /* 0x000fe200000012ff */
[----:B------:R-:W-:Y:S01]  /*7860*/  LDGSTS.E [R249+0xb4], desc[UR28][R122.64], P0 ;  /* 0x000b40007af97fae */ /* 0x000fe200081a101c */
[----:B------:R-:W-:-:S02]  /*7870*/  LOP3.LUT P0, RZ, R46, 0x1, RZ, 0xc0, !PT ;  /* 0x000000012eff7812 */ /* 0x000fc4000780c0ff */
[----:B------:R-:W-:Y:S02]  /*7880*/  SHF.R.U64 R52, R130, 0xb, RZ ;  /* 0x0000000b82347819 */ /* 0x000fe400000012ff */
[----:B------:R-:W-:Y:S01]  /*7890*/  IADD3 R36, P6, PT, R106, R70, RZ ;  /* 0x000000466a247210 */ /* 0x000fe20007fde0ff */
[----:B------:R-:W-:Y:S01]  /*78a0*/  LDGSTS.E [R249+0xb8], desc[UR28][R124.64], P5 ;  /* 0x000b80007cf97fae */ /* 0x000fe2000a9a101c */
[----:B------:R-:W-:-:S03]  /*78b0*/  LOP3.LUT P5, RZ, R47, 0x1, RZ, 0xc0, !PT ;  /* 0x000000012fff7812 */ /* 0x000fc600078ac0ff */
[----:B------:R-:W-:Y:S01]  /*78c0*/  LDGSTS.E [R249+0xbc], desc[UR28][R126.64], P4 ;  /* 0x000bc0007ef97fae */ /* 0x000fe2000a1a101c */
[-C--:B------:R-:W-:Y:S01]  /*78d0*/  IADD3 R48, P4, PT, R94, R70.reuse, RZ ;  /* 0x000000465e307210 */ /* 0x080fe20007f9e0ff */
[--C-:B------:R-:W-:Y:S01]  /*78e0*/  IMAD.X R37, R107, 0x1, R71.reuse, P6 ;  /* 0x000000016b257824 */ /* 0x100fe200030e0647 */
[----:B------:R-:W-:Y:S01]  /*78f0*/  IADD3 R40, P6, PT, R102, R70, RZ ;  /* 0x0000004666287210 */ /* 0x000fe20007fde0ff */
[----:B------:R-:W-:Y:S01]  /*7900*/  LDGSTS.E [R249+0xc0], desc[UR28][R128.64], P0 ;  /* 0x000c000080f97fae */ /* 0x000fe200081a101c */
[----:B------:R-:W-:Y:S01]  /*7910*/  LOP3.LUT P0, RZ, R53, 0x1, RZ, 0xc0, !PT ;  /* 0x0000000135ff7812 */ /* 0x000fe2000780c0ff */
[--C-:B------:R-:W-:Y:S01]  /*7920*/  IMAD.X R49, R95, 0x1, R71.reuse, P4 ;  /* 0x000000015f317824 */ /* 0x100fe200020e0647 */
[----:B------:R-:W-:Y:S01]  /*7930*/  LOP3.LUT P4, RZ, R51, 0x1, RZ, 0xc0, !PT ;  /* 0x0000000133ff7812 */ /* 0x000fe2000788c0ff */
[----:B------:R-:W-:Y:S01]  /*7940*/  IMAD.X R41, R103, 0x1, R71, P6 ;  /* 0x0000000167297824 */ /* 0x000fe200030e0647 */
[----:B------:R-:W-:Y:S01]  /*7950*/  SHF.R.U64 R53, R130, 0x8, RZ ;  /* 0x0000000882357819 */ /* 0x000fe200000012ff */
[----:B------:R-:W-:Y:S01]  /*7960*/  LDGSTS.E [R249+0xc4], desc[UR28][R4.64], P5 ;  /* 0x000c400004f97fae */ /* 0x000fe2000a9a101c */
[----:B------:R-:W-:-:S02]  /*7970*/  LOP3.LUT P5, RZ, R52, 0x1, RZ, 0xc0, !PT ;  /* 0x0000000134ff7812 */ /* 0x000fc400078ac0ff */
[----:B------:R-:W-:Y:S02]  /*7980*/  SHF.R.U64 R52, R130, 0xa, RZ ;  /* 0x0000000a82347819 */ /* 0x000fe400000012ff */
[----:B------:R-:W-:-:S05]  /*7990*/  IADD3 R42, P6, PT, R100, R70, RZ ;  /* 0x00000046642a7210 */ /* 0x000fca0007fde0ff */
[----:B------:R-:W-:Y:S01]  /*79a0*/  LDGSTS.E [R249+0xc8], desc[UR28][R6.64], P4 ;  /* 0x000c800006f97fae */ /* 0x000fe2000a1a101c */
[----:B------:R-:W-:Y:S01]  /*79b0*/  LOP3.LUT P4, RZ, R52, 0x1, RZ, 0xc0, !PT ;  /* 0x0000000134ff7812 */ /* 0x000fe2000788c0ff */
[--C-:B------:R-:W-:Y:S01]  /*79c0*/  IMAD.X R43, R101, 0x1, R71.reuse, P6 ;  /* 0x00000001652b7824 */ /* 0x100fe200030e0647 */
[----:B------:R-:W-:Y:S01]  /*79d0*/  SHF.R.U64 R52, R130, 0x9, RZ ;  /* 0x0000000982347819 */ /* 0x000fe200000012ff */
[----:B------:R1:W-:Y:S01]  /*79e0*/  LDGSTS.E [R249+0xcc], desc[UR28][R10.64], P0 ;  /* 0x000cc0000af97fae */ /* 0x0003e200081a101c */
[----:B------:R-:W-:Y:S02]  /*79f0*/  IADD3 R44, P6, PT, R98, R70, RZ ;  /* 0x00000046622c7210 */ /* 0x000fe40007fde0ff */
[----:B------:R-:W-:Y:S01]  /*7a00*/  LOP3.LUT P0, RZ, R52, 0x1, RZ, 0xc0, !PT ;  /* 0x0000000134ff7812 */ /* 0x000fe2000780c0ff */
[----:B------:R-:W-:Y:S01]  /*7a10*/  LDGSTS.E [R249+0xd0], desc[UR28][R12.64], P5 ;  /* 0x000d00000cf97fae */ /* 0x000fe2000a9a101c */
[----:B------:R-:W-:Y:S01]  /*7a20*/  SHF.R.U64 R52, R130, 0x7, RZ ;  /* 0x0000000782347819 */ /* 0x000fe200000012ff */
[----:B------:R-:W-:Y:S01]  /*7a30*/  IMAD.X R45, R99, 0x1, R71, P6 ;  /* 0x00000001632d7824 */ /* 0x000fe200030e0647 */
[----:B------:R-:W-:-:S02]  /*7a40*/  LOP3.LUT P5, RZ, R53, 0x1, RZ, 0xc0, !PT ;  /* 0x0000000135ff7812 */ /* 0x000fc400078ac0ff */
[-C--:B------:R-:W-:Y:S01]  /*7a50*/  IADD3 R46, P6, PT, R96, R70.reuse, RZ ;  /* 0x00000046602e7210 */ /* 0x080fe20007fde0ff */
[----:B------:R2:W-:Y:S01]  /*7a60*/  LDGSTS.E [R249+0xd4], desc[UR28][R14.64], P4 ;  /* 0x000d40000ef97fae */ /* 0x0005e2000a1a101c */
[----:B------:R-:W-:Y:S02]  /*7a70*/  LOP3.LUT P4, RZ, R52, 0x1, RZ, 0xc0, !PT ;  /* 0x0000000134ff7812 */ /* 0x000fe4000788c0ff */
[C---:B------:R-:W-:Y:S01]  /*7a80*/  SHF.R.U64 R52, R130.reuse, 0x6, RZ ;  /* 0x0000000682347819 */ /* 0x040fe200000012ff */
[----:B------:R-:W-:Y:S01]  /*7a90*/  IMAD.X R47, R97, 0x1, R71, P6 ;  /* 0x00000001612f7824 */ /* 0x000fe200030e0647 */
[----:B-1----:R-:W-:Y:S01]  /*7aa0*/  SHF.R.U64 R11, R130, 0x5, RZ ;  /* 0x00000005820b7819 */ /* 0x002fe200000012ff */
[----:B------:R1:W-:Y:S01]  /*7ab0*/  LDGSTS.E [R249+0xd8], desc[UR28][R16.64], P0 ;  /* 0x000d800010f97fae */ /* 0x0003e200081a101c */
[----:B------:R-:W-:Y:S02]  /*7ac0*/  LOP3.LUT P0, RZ, R52, 0x1, RZ, 0xc0, !PT ;  /* 0x0000000134ff7812 */ /* 0x000fe4000780c0ff */
[----:B------:R-:W-:Y:S01]  /*7ad0*/  IADD3 R50, P6, PT, R92, R70, RZ ;  /* 0x000000465c327210 */ /* 0x000fe20007fde0ff */
[----:B------:R-:W-:Y:S01]  /*7ae0*/  LDGSTS.E [R249+0xdc], desc[UR28][R18.64], P5 ;  /* 0x000dc00012f97fae */ /* 0x000fe2000a9a101c */
[----:B------:R-:W-:-:S02]  /*7af0*/  LOP3.LUT P5, RZ, R11, 0x1, RZ, 0xc0, !PT ;  /* 0x000000010bff7812 */ /* 0x000fc400078ac0ff */
[----:B--2---:R-:W-:Y:S01]  /*7b00*/  SHF.R.U64 R15, R130, 0x4, RZ ;  /* 0x00000004820f7819 */ /* 0x004fe200000012ff */
[----:B------:R2:W-:Y:S01]  /*7b10*/  LDGSTS.E [R249+0xe0], desc[UR28][R20.64], P4 ;  /* 0x000e000014f97fae */ /* 0x0005e2000a1a101c */
[-C--:B------:R-:W-:Y:S01]  /*7b20*/  IADD3 R12, P4, PT, R84, R70.reuse, RZ ;  /* 0x00000046540c7210 */ /* 0x080fe20007f9e0ff */
[--C-:B------:R-:W-:Y:S01]  /*7b30*/  IMAD.X R51, R93, 0x1, R71.reuse, P6 ;  /* 0x000000015d337824 */ /* 0x100fe200030e0647 */
[----:B------:R-:W-:Y:S02]  /*7b40*/  IADD3 R4, P6, PT, R90, R70, RZ ;  /* 0x000000465a047210 */ /* 0x000fe40007fde0ff */
[----:B-1----:R-:W-:Y:S01]  /*7b50*/  SHF.R.U64 R17, R130, 0x3, RZ ;  /* 0x0000000382117819 */ /* 0x002fe200000012ff */
[--C-:B------:R-:W-:Y:S01]  /*7b60*/  IMAD.X R13, R85, 0x1, R71.reuse, P4 ;  /* 0x00000001550d7824 */ /* 0x100fe200020e0647 */
[----:B------:R-:W-:Y:S01]  /*7b70*/  LOP3.LUT P4, RZ, R15, 0x1, RZ, 0xc0, !PT ;  /* 0x000000010fff7812 */ /* 0x000fe2000788c0ff */
[----:B------:R1:W-:Y:S01]  /*7b80*/  LDGSTS.E [R249+0xe4], desc[UR28][R22.64], P0 ;  /* 0x000e400016f97fae */ /* 0x0003e200081a101c */
[----:B------:R-:W-:Y:S01]  /*7b90*/  ISETP.GE.AND P0, PT, R145, R144, PT ;  /* 0x000000909100720c */ /* 0x000fe20003f06270 */
[--C-:B------:R-:W-:Y:S01]  /*7ba0*/  IMAD.X R5, R91, 0x1, R71.reuse, P6 ;  /* 0x000000015b057824 */ /* 0x100fe200030e0647 */
[----:B------:R-:W-:Y:S01]  /*7bb0*/  IADD3 R6, P6, PT, R88, R70, RZ ;  /* 0x0000004658067210 */ /* 0x000fe20007fde0ff */
[----:B------:R1:W-:Y:S01]  /*7bc0*/  LDGSTS.E [R249+0xe8], desc[UR28][R24.64], P5 ;  /* 0x000e800018f97fae */ /* 0x0003e2000a9a101c */
[----:B------:R-:W-:Y:S01]  /*7bd0*/  SEL R16, RZ, 0x4, P0 ;  /* 0x00000004ff107807 */ /* 0x000fe20000000000 */
[----:B------:R-:W-:Y:S01]  /*7be0*/  VIADD R145, R2, UR9 ;  /* 0x0000000902917c36 */ /* 0x000fe20008000000 */
[----:B------:R-:W-:Y:S01]  /*7bf0*/  ISETP.GT.AND P5, PT, R187, 0xbf, PT ;  /* 0x000000bfbb00780c */ /* 0x000fe20003fa4270 */
[----:B------:R-:W-:Y:S01]  /*7c00*/  IMAD.X R7, R89, 0x1, R71, P6 ;  /* 0x0000000159077824 */ /* 0x000fe200030e0647 */
[----:B------:R-:W-:-:S02]  /*7c10*/  LOP3.LUT P0, RZ, R17, 0x1, RZ, 0xc0, !PT ;  /* 0x0000000111ff7812 */ /* 0x000fc4000780c0ff */
[----:B--2---:R-:W-:Y:S01]  /*7c20*/  SEL R20, R16, RZ, P5 ;  /* 0x000000ff10147207 */ /* 0x004fe20002800000 */
[----:B------:R1:W-:Y:S01]  /*7c30*/  LDGSTS.E [R249+0xec], desc[UR28][R26.64], P4 ;  /* 0x000ec0001af97fae */ /* 0x0003e2000a1a101c */
[----:B------:R-:W-:Y:S02]  /*7c40*/  SHF.R.U64 R17, R130, 0x2, RZ ;  /* 0x0000000282117819 */ /* 0x000fe400000012ff */
[-C--:B------:R-:W-:Y:S02]  /*7c50*/  IADD3 R16, P4, PT, R80, R70.reuse, RZ ;  /* 0x0000004650107210 */ /* 0x080fe40007f9e0ff */
[----:B------:R-:W-:Y:S02]  /*7c60*/  SHF.R.U64 R130, R130, 0x1, RZ ;  /* 0x0000000182827819 */ /* 0x000fe400000012ff */
[----:B------:R-:W-:Y:S01]  /*7c70*/  LOP3.LUT P5, RZ, R17, 0x1, RZ, 0xc0, !PT ;  /* 0x0000000111ff7812 */ /* 0x000fe200078ac0ff */
[----:B------:R-:W-:Y:S01]  /*7c80*/  IMAD.X R17, R81, 0x1, R71, P4 ;  /* 0x0000000151117824 */ /* 0x000fe200020e0647 */
[----:B------:R-:W-:Y:S01]  /*7c90*/  LOP3.LUT P4, RZ, R130, 0x1, RZ, 0xc0, !PT ;  /* 0x0000000182ff7812 */ /* 0x000fe2000788c0ff */
[----:B------:R1:W-:Y:S01]  /*7ca0*/  LDGSTS.E [R249+0xf0], desc[UR28][R28.64], P0 ;  /* 0x000f00001cf97fae */ /* 0x0003e200081a101c */
[----:B------:R-:W-:-:S02]  /*7cb0*/  IADD3 R10, P6, PT, R86, R70, RZ ;  /* 0x00000046560a7210 */ /* 0x000fc40007fde0ff */
[----:B------:R-:W-:-:S03]  /*7cc0*/  ISETP.NE.U32.AND P0, PT, R20, RZ, PT ;  /* 0x000000ff1400720c */ /* 0x000fc60003f05070 */
[----:B------:R-:W-:Y:S01]  /*7cd0*/  IMAD.X R11, R87, 0x1, R71, P6 ;  /* 0x00000001570b7824 */ /* 0x000fe200030e0647 */
[----:B------:R-:W-:-:S03]  /*7ce0*/  IADD3 R14, P6, PT, R82, R70, RZ ;  /* 0x00000046520e7210 */ /* 0x000fc60007fde0ff */
[----:B------:R1:W-:Y:S02]  /*7cf0*/  LDGSTS.E [R249+0xf4], desc[UR28][R30.64], P5 ;  /* 0x000f40001ef97fae */ /* 0x0003e4000a9a101c */
[--C-:B------:R-:W-:Y:S01]  /*7d00*/  IMAD.X R15, R83, 0x1, R71.reuse, P6 ;  /* 0x00000001530f7824 */ /* 0x100fe200030e0647 */
[-C--:B------:R-:W-:Y:S01]  /*7d10*/  IADD3 R18, P6, PT, R78, R70.reuse, RZ ;  /* 0x000000464e127210 */ /* 0x080fe20007fde0ff */
[----:B------:R1:W-:Y:S04]  /*7d20*/  LDGSTS.E [R249+0xf8], desc[UR28][R32.64], P4 ;  /* 0x000f800020f97fae */ /* 0x0003e8000a1a101c */
[----:B------:R1:W-:Y:S01]  /*7d30*/  LDGSTS.E [R249+0xfc], desc[UR28][R34.64], !P2 ;  /* 0x000fc00022f97fae */ /* 0x0003e2000d1a101c */
[----:B------:R-:W-:Y:S01]  /*7d40*/  IMAD.X R19, R79, 0x1, R71, P6 ;  /* 0x000000014f137824 */ /* 0x000fe200030e0647 */
[----:B------:R-:W-:-:S02]  /*7d50*/  IADD3 R20, P6, PT, R110, R70, RZ ;  /* 0x000000466e147210 */ /* 0x000fc40007fde0ff */
[----:B------:R-:W0:Y:S01]  /*7d60*/  LDGDEPBAR ;  /* 0x00000000000079af */ /* 0x000e220000000000 */
[----:B------:R-:W-:Y:S02]  /*7d70*/  ISETP.GE.AND P2, PT, R187, 0x40, PT ;  /* 0x00000040bb00780c */ /* 0x000fe40003f46270 */
[----:B------:R-:W-:Y:S01]  /*7d80*/  IMAD.X R21, R111, 0x1, R71, P6 ;  /* 0x000000016f157824 */ /* 0x000fe200030e0647 */
        /* <DEDUP_REMOVED lines=16> */
[----:B------:R-:W-:-:S03]  /*7e90*/  ISETP.GE.AND P0, PT, R187, 0x80, PT ;  /* 0x00000080bb00780c */ /* 0x000fc60003f06270 */
[----:B------:R-:W0:Y:S10]  /*7ea0*/  LDGDEPBAR ;  /* 0x00000000000079af */ /* 0x000e340000000000 */
[----:B-1----:R-:W-:Y:S05]  /*7eb0*/  @!P0 BRA `(.L_x_14) ;  /* 0x0000004000508947 */ /* 0x002fea0003800000 */
[----:B------:R-:W2:Y:S01]  /*7ec0*/  LDL.LU R151, [R1] ;  /* 0x0000000001977983 */ /* 0x000ea20000300800 */
[----:B------:R-:W-:Y:S01]  /*7ed0*/  SHF.R.S32.HI R207, RZ, 0x1f, R248 ;  /* 0x0000001fffcf7819 */ /* 0x000fe200000114f8 */
[----:B------:R-:W1:Y:S02]  /*7ee0*/  LDC.64 R10, c[0x0][0x388] ;  /* 0x0000e200ff0a7b82 */ /* 0x000e640000000a00 */
[----:B------:R-:W3:Y:S01]  /*7ef0*/  LDL.LU R153, [R1+0x4] ;  /* 0x0000040001997983 */ /* 0x000ee20000300800 */
[C---:B------:R-:W-:Y:S02]  /*7f00*/  IADD3 R236, P4, PT, R248.reuse, R76, RZ ;  /* 0x0000004cf8ec7210 */ /* 0x040fe40007f9e0ff */
[----:B------:R-:W-:Y:S01]  /*7f10*/  IADD3 R234, P0, PT, R248, R239, RZ ;  /* 0x000000eff8ea7210 */ /* 0x000fe20007f1e0ff */
[----:B------:R-:W4:Y:S01]  /*7f20*/  LDL.LU R146, [R1+0x8] ;  /* 0x0000080001927983 */ /* 0x000f220000300800 */
[----:B------:R-:W-:Y:S01]  /*7f30*/  LEA.HI.X.SX32 R237, R76, R207, 0x1, P4 ;  /* 0x000000cf4ced7211 */ /* 0x000fe200020f0eff */
[----:B------:R-:W5:Y:S01]  /*7f40*/  LDC.64 R6, c[0x0][0x380] ;  /* 0x0000e000ff067b82 */ /* 0x000f620000000a00 */
[----:B------:R-:W-:Y:S01]  /*7f50*/  IADD3 R228, P4, PT, R248, R77, RZ ;  /* 0x0000004df8e47210 */ /* 0x000fe20007f9e0ff */
[----:B------:R-:W5:Y:S01]  /*7f60*/  LDL.LU R144, [R1+0xc] ;  /* 0x00000c0001907983 */ /* 0x000f620000300800 */
[----:B------:R-:W-:-:S02]  /*7f70*/  LEA.HI.X.SX32 R235, R239, R207, 0x1, P0 ;  /* 0x000000cfefeb7211 */ /* 0x000fc400000f0eff */
[C---:B------:R-:W-:Y:S01]  /*7f80*/  IADD3 R226, P0, PT, R248.reuse, R241, RZ ;  /* 0x000000f1f8e27210 */ /* 0x040fe20007f1e0ff */
[----:B------:R-:W5:Y:S01]  /*7f90*/  LDL.LU R148, [R1+0x44] ;  /* 0x0000440001947983 */ /* 0x000f620000300800 */
[-C--:B------:R-:W-:Y:S02]  /*7fa0*/  LEA.HI.X.SX32 R229, R77, R207.reuse, 0x1, P4 ;  /* 0x000000cf4de57211 */ /* 0x080fe400020f0eff */
[C---:B------:R-:W-:Y:S01]  /*7fb0*/  IADD3 R220, P4, PT, R248.reuse, R238, RZ ;  /* 0x000000eef8dc7210 */ /* 0x040fe20007f9e0ff */
[----:B------:R-:W5:Y:S01]  /*7fc0*/  LDL.LU R150, [R1+0x48] ;  /* 0x0000480001967983 */ /* 0x000f620000300800 */
[----:B------:R-:W-:Y:S02]  /*7fd0*/  LEA.HI.X.SX32 R227, R241, R207, 0x1, P0 ;  /* 0x000000cff1e37211 */ /* 0x000fe400000f0eff */
[----:B------:R-:W-:Y:S01]  /*7fe0*/  IADD3 R218, P0, PT, R248, R245, RZ ;  /* 0x000000f5f8da7210 */ /* 0x000fe20007f1e0ff */
[----:B------:R-:W5:Y:S01]  /*7ff0*/  LDL.LU R154, [R1+0x14] ;  /* 0x00001400019a7983 */ /* 0x000f620000300800 */
[----:B------:R-:W-:-:S02]  /*8000*/  LEA.HI.X.SX32 R221, R238, R207, 0x1, P4 ;  /* 0x000000cfeedd7211 */ /* 0x000fc400020f0eff */
[----:B------:R-:W-:Y:S01]  /*8010*/  LEA.HI.X.SX32 R219, R245, R207, 0x1, P0 ;  /* 0x000000cff5db7211 */ /* 0x000fe200000f0eff */
[----:B------:R-:W5:Y:S04]  /*8020*/  LDL.LU R145, [R1+0x4c] ;  /* 0x00004c0001917983 */ /* 0x000f680000300800 */
[----:B------:R-:W5:Y:S04]  /*8030*/  LDL.LU R147, [R1+0x50] ;  /* 0x0000500001937983 */ /* 0x000f680000300800 */
[----:B------:R-:W5:Y:S01]  /*8040*/  LDL.LU R149, [R1+0x54] ;  /* 0x0000540001957983 */ /* 0x000f620000300800 */
[----:B------:R-:W-:-:S02]  /*8050*/  IADD3 R232, P6, PT, R248, R242, RZ ;  /* 0x000000f2f8e87210 */ /* 0x000fc40007fde0ff */
[----:B------:R-:W-:Y:S02]  /*8060*/  IADD3 R230, P5, PT, R248, R244, RZ ;  /* 0x000000f4f8e67210 */ /* 0x000fe40007fbe0ff */
[----:B------:R-:W-:Y:S02]  /*8070*/  LEA.HI.X.SX32 R233, R242, R207, 0x1, P6 ;  /* 0x000000cff2e97211 */ /* 0x000fe400030f0eff */
[----:B------:R-:W-:Y:S02]  /*8080*/  IADD3 R224, P6, PT, R248, R243, RZ ;  /* 0x000000f3f8e07210 */ /* 0x000fe40007fde0ff */
[-C--:B------:R-:W-:Y:S02]  /*8090*/  LEA.HI.X.SX32 R231, R244, R207.reuse, 0x1, P5 ;  /* 0x000000cff4e77211 */ /* 0x080fe400028f0eff */
[----:B------:R-:W-:Y:S02]  /*80a0*/  IADD3 R222, P5, PT, R248, R246, RZ ;  /* 0x000000f6f8de7210 */ /* 0x000fe40007fbe0ff */
[----:B------:R-:W-:-:S02]  /*80b0*/  LEA.HI.X.SX32 R225, R243, R207, 0x1, P6 ;  /* 0x000000cff3e17211 */ /* 0x000fc400030f0eff */
[----:B------:R-:W-:Y:S02]  /*80c0*/  IADD3 R216, P6, PT, R248, R247, RZ ;  /* 0x000000f7f8d87210 */ /* 0x000fe40007fde0ff */
[-C--:B------:R-:W-:Y:S02]  /*80d0*/  LEA.HI.X.SX32 R223, R246, R207.reuse, 0x1, P5 ;  /* 0x000000cff6df7211 */ /* 0x080fe400028f0eff */
[----:B------:R-:W-:Y:S01]  /*80e0*/  IADD3 R214, P5, PT, R248, R252, RZ ;  /* 0x000000fcf8d67210 */ /* 0x000fe20007fbe0ff */
[----:B------:R-:W-:Y:S01]  /*80f0*/  IMAD R157, R108, 0x3f, RZ ;  /* 0x0000003f6c9d7824 */ /* 0x000fe200078e02ff */
[-C--:B------:R-:W-:Y:S02]  /*8100*/  LEA.HI.X.SX32 R217, R247, R207.reuse, 0x1, P6 ;  /* 0x000000cff7d97211 */ /* 0x080fe400030f0eff */
[----:B------:R-:W-:Y:S02]  /*8110*/  LEA.HI.X.SX32 R215, R252, R207, 0x1, P5 ;  /* 0x000000cffcd77211 */ /* 0x000fe400028f0eff */
[----:B------:R-:W-:-:S02]  /*8120*/  SHF.R.S32.HI R4, RZ, 0x1f, R250 ;  /* 0x0000001fff047819 */ /* 0x000fc400000114fa */
[C---:B--2---:R-:W-:Y:S02]  /*8130*/  IADD3 R212, P4, PT, R248.reuse, R151, RZ ;  /* 0x00000097f8d47210 */ /* 0x044fe40007f9e0ff */
[C---:B---3--:R-:W-:Y:S02]  /*8140*/  IADD3 R210, P0, PT, R248.reuse, R153, RZ ;  /* 0x00000099f8d27210 */ /* 0x048fe40007f1e0ff */
[-C--:B------:R-:W-:Y:S02]  /*8150*/  LEA.HI.X.SX32 R213, R151, R207.reuse, 0x1, P4 ;  /* 0x000000cf97d57211 */ /* 0x080fe400020f0eff */
[----:B------:R-:W2:Y:S01]  /*8160*/  LDL.LU R151, [R1+0x18] ;  /* 0x0000180001977983 */ /* 0x000ea20000300800 */
[----:B------:R-:W-:Y:S02]  /*8170*/  LEA.HI.X.SX32 R211, R153, R207, 0x1, P0 ;  /* 0x000000cf99d37211 */ /* 0x000fe400000f0eff */
[C---:B----4-:R-:W-:Y:S01]  /*8180*/  IADD3 R208, P6, PT, R248.reuse, R146, RZ ;  /* 0x00000092f8d07210 */ /* 0x050fe20007fde0ff */
[----:B------:R-:W3:Y:S01]  /*8190*/  LDL.LU R153, [R1+0x58] ;  /* 0x0000580001997983 */ /* 0x000ee20000300800 */
[----:B-----5:R-:W-:-:S03]  /*81a0*/  IADD3 R206, P5, PT, R248, R144, RZ ;  /* 0x00000090f8ce7210 */ /* 0x020fc60007fbe0ff */
[----:B------:R-:W4:Y:S01]  /*81b0*/  LDL.LU R155, [R1+0x5c] ;  /* 0x00005c00019b7983 */ /* 0x000f220000300800 */
[----:B------:R-:W-:Y:S02]  /*81c0*/  IADD3 R186, P4, PT, R250, R108, RZ ;  /* 0x0000006cfaba7210 */ /* 0x000fe40007f9e0ff */
[-C--:B------:R-:W-:Y:S01]  /*81d0*/  LEA.HI.X.SX32 R209, R146, R207.reuse, 0x1, P6 ;  /* 0x000000cf92d17211 */ /* 0x080fe200030f0eff */
[----:B------:R-:W5:Y:S01]  /*81e0*/  LDL.LU R152, [R1+0x60] ;  /* 0x0000600001987983 */ /* 0x000f620000300800 */
[----:B------:R-:W-:Y:S02]  /*81f0*/  LEA.HI.X.SX32 R185, R108, R4, 0x1, P4 ;  /* 0x000000046cb97211 */ /* 0x000fe400020f0eff */
[----:B------:R-:W-:Y:S02]  /*8200*/  LEA.HI.X.SX32 R207, R144, R207, 0x1, P5 ;  /* 0x000000cf90cf7211 */ /* 0x000fe400028f0eff */
[C---:B------:R-:W-:Y:S01]  /*8210*/  IADD3 R204, P4, PT, R250.reuse, R157, RZ ;  /* 0x0000009dfacc7210 */ /* 0x040fe20007f9e0ff */
[----:B------:R-:W5:Y:S01]  /*8220*/  LDL.LU R144, [R1+0x1c] ;  /* 0x00001c0001907983 */ /* 0x000f620000300800 */
[----:B------:R-:W-:-:S02]  /*8230*/  IADD3 R202, P5, PT, R250, R148, RZ ;  /* 0x00000094faca7210 */ /* 0x000fc40007fbe0ff */
[C---:B------:R-:W-:Y:S01]  /*8240*/  IADD3 R200, P0, PT, R250.reuse, R150, RZ ;  /* 0x00000096fac87210 */ /* 0x040fe20007f1e0ff */
[----:B------:R-:W5:Y:S01]  /*8250*/  LDL.LU R146, [R1+0x64] ;  /* 0x0000640001927983 */ /* 0x000f620000300800 */
[----:B------:R-:W-:Y:S02]  /*8260*/  LEA.HI.X.SX32 R205, R157, R4, 0x1, P4 ;  /* 0x000000049dcd7211 */ /* 0x000fe400020f0eff */
[----:B------:R-:W-:Y:S01]  /*8270*/  IADD3 R198, P6, PT, R250, R154, RZ ;  /* 0x0000009afac67210 */ /* 0x000fe20007fde0ff */
[----:B------:R-:W5:Y:S01]  /*8280*/  LDL.LU R157, [R1+0x68] ;  /* 0x00006800019d7983 */ /* 0x000f620000300800 */
[-C--:B------:R-:W-:Y:S02]  /*8290*/  LEA.HI.X.SX32 R203, R148, R4.reuse, 0x1, P5 ;  /* 0x0000000494cb7211 */ /* 0x080fe400028f0eff */
[----:B------:R-:W-:Y:S01]  /*82a0*/  IADD3 R196, P4, PT, R250, R145, RZ ;  /* 0x00000091fac47210 */ /* 0x000fe20007f9e0ff */
[----:B------:R-:W5:Y:S01]  /*82b0*/  LDL.LU R148, [R1+0x6c] ;  /* 0x00006c0001947983 */ /* 0x000f620000300800 */
[----:B------:R-:W-:-:S02]  /*82c0*/  LEA.HI.X.SX32 R201, R150, R4, 0x1, P0 ;  /* 0x0000000496c97211 */ /* 0x000fc400000f0eff */
[----:B------:R-:W-:Y:S01]  /*82d0*/  IADD3 R194, P5, PT, R250, R147, RZ ;  /* 0x00000093fac27210 */ /* 0x000fe20007fbe0ff */
[----:B------:R-:W5:Y:S01]  /*82e0*/  LDL.LU R150, [R1+0x20] ;  /* 0x0000200001967983 */ /* 0x000f620000300800 */
[-C--:B------:R-:W-:Y:S02]  /*82f0*/  LEA.HI.X.SX32 R199, R154, R4.reuse, 0x1, P6 ;  /* 0x000000049ac77211 */ /* 0x080fe400030f0eff */
[-C--:B------:R-:W-:Y:S01]  /*8300*/  LEA.HI.X.SX32 R197, R145, R4.reuse, 0x1, P4 ;  /* 0x0000000491c57211 */ /* 0x080fe200020f0eff */
[----:B------:R-:W5:Y:S01]  /*8310*/  LDL.LU R154, [R1+0x70] ;  /* 0x00007000019a7983 */ /* 0x000f620000300800 */
[----:B------:R-:W-:Y:S02]  /*8320*/  IADD3 R192, P0, PT, R250, R149, RZ ;  /* 0x00000095fac07210 */ /* 0x000fe40007f1e0ff */
[-C--:B------:R-:W-:Y:S01]  /*8330*/  LEA.HI.X.SX32 R195, R147, R4.reuse, 0x1, P5 ;  /* 0x0000000493c37211 */ /* 0x080fe200028f0eff */
[----:B------:R-:W5:Y:S01]  /*8340*/  LDL.LU R145, [R1+0x74] ;  /* 0x0000740001917983 */ /* 0x000f620000300800 */
[----:B------:R-:W-:-:S03]  /*8350*/  LEA.HI.X.SX32 R193, R149, R4, 0x1, P0 ;  /* 0x0000000495c17211 */ /* 0x000fc600000f0eff */
[----:B------:R-:W5:Y:S04]  /*8360*/  LDL.LU R147, [R1+0x78] ;  /* 0x0000780001937983 */ /* 0x000f680000300800 */
[----:B------:R-:W5:Y:S01]  /*8370*/  LDL.LU R149, [R1+0x24] ;  /* 0x0000240001957983 */ /* 0x000f620000300800 */
[C---:B--2---:R-:W-:Y:S02]  /*8380*/  IADD3 R190, P6, PT, R250.reuse, R151, RZ ;  /* 0x00000097fabe7210 */ /* 0x044fe40007fde0ff */
[C---:B---3--:R-:W-:Y:S02]  /*8390*/  IADD3 R78, P4, PT, R250.reuse, R153, RZ ;  /* 0x00000099fa4e7210 */ /* 0x048fe40007f9e0ff */
[-C--:B------:R-:W-:Y:S02]  /*83a0*/  LEA.HI.X.SX32 R191, R151, R4.reuse, 0x1, P6 ;  /* 0x0000000497bf7211 */ /* 0x080fe400030f0eff */
[----:B----4-:R-:W-:Y:S01]  /*83b0*/  IADD3 R80, P5, PT, R250, R155, RZ ;  /* 0x0000009bfa507210 */ /* 0x010fe20007fbe0ff */
[----:B------:R-:W2:Y:S01]  /*83c0*/  LDL.LU R151, [R1+0x7c] ;  /* 0x00007c0001977983 */ /* 0x000ea20000300800 */
[----:B------:R-:W-:-:S03]  /*83d0*/  LEA.HI.X.SX32 R189, R153, R4, 0x1, P4 ;  /* 0x0000000499bd7211 */ /* 0x000fc600020f0eff */
[----:B------:R-:W3:Y:S01]  /*83e0*/  LDL.LU R153, [R1+0x80] ;  /* 0x0000800001997983 */ /* 0x000ee20000300800 */
[----:B------:R-:W-:-:S03]  /*83f0*/  LEA.HI.X.SX32 R79, R155, R4, 0x1, P5 ;  /* 0x000000049b4f7211 */ /* 0x000fc600028f0eff */
[----:B------:R-:W4:Y:S01]  /*8400*/  LDL.LU R155, [R1+0x84] ;  /* 0x00008400019b7983 */ /* 0x000f220000300800 */
[C---:B-----5:R-:W-:Y:S02]  /*8410*/  IADD3 R82, P0, PT, R250.reuse, R152, RZ ;  /* 0x00000098fa527210 */ /* 0x060fe40007f1e0ff */
[C---:B------:R-:W-:Y:S02]  /*8420*/  IADD3 R84, P6, PT, R250.reuse, R144, RZ ;  /* 0x00000090fa547210 */ /* 0x040fe40007fde0ff */
[----:B------:R-:W-:Y:S02]  /*8430*/  IADD3 R86, P4, PT, R250, R146, RZ ;  /* 0x00000092fa567210 */ /* 0x000fe40007f9e0ff */
[----:B------:R-:W-:Y:S02]  /*8440*/  LEA.HI.X.SX32 R81, R152, R4, 0x1, P0 ;  /* 0x0000000498517211 */ /* 0x000fe400000f0eff */
[----:B------:R-:W5:Y:S01]  /*8450*/  LDL.LU R152, [R1+0x28] ;  /* 0x0000280001987983 */ /* 0x000f620000300800 */
[----:B------:R-:W-:-:S02]  /*8460*/  IADD3 R88, P5, PT, R250, R157, RZ ;  /* 0x0000009dfa587210 */ /* 0x000fc40007fbe0ff */
[----:B------:R-:W-:Y:S02]  /*8470*/  LEA.HI.X.SX32 R83, R144, R4, 0x1, P6 ;  /* 0x0000000490537211 */ /* 0x000fe400030f0eff */
[----:B------:R-:W-:Y:S01]  /*8480*/  IADD3 R90, P0, PT, R250, R148, RZ ;  /* 0x00000094fa5a7210 */ /* 0x000fe20007f1e0ff */
[----:B------:R-:W5:Y:S01]  /*8490*/  LDL.LU R144, [R1+0x88] ;  /* 0x0000880001907983 */ /* 0x000f620000300800 */
[----:B------:R-:W-:Y:S02]  /*84a0*/  LEA.HI.X.SX32 R85, R146, R4, 0x1, P4 ;  /* 0x0000000492557211 */ /* 0x000fe400020f0eff */
[----:B------:R-:W-:Y:S01]  /*84b0*/  IADD3 R92, P6, PT, R250, R150, RZ ;  /* 0x00000096fa5c7210 */ /* 0x000fe20007fde0ff */
[----:B------:R-:W5:Y:S01]  /*84c0*/  LDL.LU R146, [R1+0x8c] ;  /* 0x00008c0001927983 */ /* 0x000f620000300800 */
[-C--:B------:R-:W-:Y:S02]  /*84d0*/  LEA.HI.X.SX32 R87, R157, R4.reuse, 0x1, P5 ;  /* 0x000000049d577211 */ /* 0x080fe400028f0eff */
[-C--:B------:R-:W-:Y:S01]  /*84e0*/  LEA.HI.X.SX32 R89, R148, R4.reuse, 0x1, P0 ;  /* 0x0000000494597211 */ /* 0x080fe200000f0eff */
[----:B------:R-:W5:Y:S01]  /*84f0*/  LDL.LU R156, [R1+0x90] ;  /* 0x00009000019c7983 */ /* 0x000f620000300800 */
[----:B------:R-:W-:-:S02]  /*8500*/  LEA.HI.X.SX32 R91, R150, R4, 0x1, P6 ;  /* 0x00000004965b7211 */ /* 0x000fc400030f0eff */
[C---:B------:R-:W-:Y:S01]  /*8510*/  IADD3 R96, P5, PT, R250.reuse, R145, RZ ;  /* 0x00000091fa607210 */ /* 0x040fe20007fbe0ff */
[----:B------:R-:W5:Y:S01]  /*8520*/  LDL.LU R148, [R1+0x2c] ;  /* 0x00002c0001947983 */ /* 0x000f620000300800 */
[C---:B------:R-:W-:Y:S02]  /*8530*/  IADD3 R94, P4, PT, R250.reuse, R154, RZ ;  /* 0x0000009afa5e7210 */ /* 0x040fe40007f9e0ff */
[----:B------:R-:W-:Y:S01]  /*8540*/  IADD3 R98, P0, PT, R250, R147, RZ ;  /* 0x00000093fa627210 */ /* 0x000fe20007f1e0ff */
[----:B------:R-:W5:Y:S01]  /*8550*/  LDL.LU R150, [R1+0x94] ;  /* 0x0000940001967983 */ /* 0x000f620000300800 */
[----:B------:R-:W-:-:S03]  /*8560*/  LEA.HI.X.SX32 R95, R145, R4, 0x1, P5 ;  /* 0x00000004915f7211 */ /* 0x000fc600028f0eff */
[----:B------:R-:W5:Y:S01]  /*8570*/  LDL.LU R157, [R1+0x98] ;  /* 0x00009800019d7983 */ /* 0x000f620000300800 */
[-C--:B------:R-:W-:Y:S02]  /*8580*/  LEA.HI.X.SX32 R93, R154, R4.reuse, 0x1, P4 ;  /* 0x000000049a5d7211 */ /* 0x080fe400020f0eff */
[----:B------:R-:W-:Y:S01]  /*8590*/  IADD3 R100, P6, PT, R250, R149, RZ ;  /* 0x00000095fa647210 */ /* 0x000fe20007fde0ff */
[----:B------:R-:W5:Y:S01]  /*85a0*/  LDL.LU R145, [R1+0x9c] ;  /* 0x00009c0001917983 */ /* 0x000f620000300800 */
[----:B------:R-:W-:-:S03]  /*85b0*/  LEA.HI.X.SX32 R97, R147, R4, 0x1, P0 ;  /* 0x0000000493617211 */ /* 0x000fc600000f0eff */
        /* <DEDUP_REMOVED lines=13> */
[C---:B-----5:R-:W-:Y:S01]  /*8690*/  IADD3 R108, P6, PT, R250.reuse, R152, RZ ;  /* 0x00000098fa6c7210 */ /* 0x060fe20007fde0ff */
[----:B-1----:R-:W-:Y:S01]  /*86a0*/  IMAD.WIDE.U32 R10, R109, 0xc, R10 ;  /* 0x0000000c6d0a7825 */ /* 0x002fe200078e000a */
[C---:B------:R-:W-:Y:S02]  /*86b0*/  IADD3 R110, P4, PT, R250.reuse, R144, RZ ;  /* 0x00000090fa6e7210 */ /* 0x040fe40007f9e0ff */
[----:B------:R-:W-:Y:S02]  /*86c0*/  IADD3 R112, P5, PT, R250, R146, RZ ;  /* 0x00000092fa707210 */ /* 0x000fe40007fbe0ff */
[----:B------:R-:W-:Y:S02]  /*86d0*/  LEA.HI.X.SX32 R109, R144, R4, 0x1, P4 ;  /* 0x00000004906d7211 */ /* 0x000fe400020f0eff */
[----:B------:R-:W-:Y:S02]  /*86e0*/  IADD3 R114, P0, PT, R250, R156, RZ ;  /* 0x0000009cfa727210 */ /* 0x000fe40007f1e0ff */
[----:B------:R-:W-:-:S02]  /*86f0*/  LEA.HI.X.SX32 R107, R152, R4, 0x1, P6 ;  /* 0x00000004986b7211 */ /* 0x000fc400030f0eff */
[----:B------:R-:W-:Y:S01]  /*8700*/  LEA.HI.X.SX32 R111, R146, R4, 0x1, P5 ;  /* 0x00000004926f7211 */ /* 0x000fe200028f0eff */
[----:B------:R-:W5:Y:S01]  /*8710*/  LDL.LU R152, [R1+0xb4] ;  /* 0x0000b40001987983 */ /* 0x000f620000300800 */
[C---:B------:R-:W-:Y:S02]  /*8720*/  IADD3 R116, P6, PT, R250.reuse, R148, RZ ;  /* 0x00000094fa747210 */ /* 0x040fe40007fde0ff */
[----:B------:R-:W-:Y:S01]  /*8730*/  IADD3 R118, P4, PT, R250, R150, RZ ;  /* 0x00000096fa767210 */ /* 0x000fe20007f9e0ff */
[----:B------:R-:W5:Y:S01]  /*8740*/  LDL.LU R144, [R1+0xb8] ;  /* 0x0000b80001907983 */ /* 0x000f620000300800 */
[-C--:B------:R-:W-:Y:S02]  /*8750*/  LEA.HI.X.SX32 R113, R156, R4.reuse, 0x1, P0 ;  /* 0x000000049c717211 */ /* 0x080fe400000f0eff */
[----:B------:R-:W-:Y:S01]  /*8760*/  IADD3 R120, P5, PT, R250, R157, RZ ;  /* 0x0000009dfa787210 */ /* 0x000fe20007fbe0ff */
[----:B------:R-:W5:Y:S01]  /*8770*/  LDL.LU R146, [R1+0x34] ;  /* 0x0000340001927983 */ /* 0x000f620000300800 */
[----:B------:R-:W-:-:S02]  /*8780*/  LEA.HI.X.SX32 R117, R150, R4, 0x1, P4 ;  /* 0x0000000496757211 */ /* 0x000fc400020f0eff */
[----:B------:R-:W-:Y:S02]  /*8790*/  IADD3 R122, P0, PT, R250, R145, RZ ;  /* 0x00000091fa7a7210 */ /* 0x000fe40007f1e0ff */
[-C--:B------:R-:W-:Y:S02]  /*87a0*/  LEA.HI.X.SX32 R115, R148, R4.reuse, 0x1, P6 ;  /* 0x0000000494737211 */ /* 0x080fe400030f0eff */
[C---:B------:R-:W-:Y:S01]  /*87b0*/  IADD3 R124, P4, PT, R250.reuse, R147, RZ ;  /* 0x00000093fa7c7210 */ /* 0x040fe20007f9e0ff */
[----:B------:R-:W5:Y:S01]  /*87c0*/  LDL.LU R148, [R1+0xbc] ;  /* 0x0000bc0001947983 */ /* 0x000f620000300800 */
[----:B------:R-:W-:Y:S02]  /*87d0*/  LEA.HI.X.SX32 R119, R157, R4, 0x1, P5 ;  /* 0x000000049d777211 */ /* 0x000fe400028f0eff */
        /* <DEDUP_REMOVED lines=8> */
[----:B------:R-:W-:-:S03]  /*8860*/  LEA.HI.X.SX32 R127, R149, R4, 0x1, P0 ;  /* 0x00000004957f7211 */ /* 0x000fc600000f0eff */
        /* <DEDUP_REMOVED lines=9> */
[----:B------:R-:W4:Y:S04]  /*8900*/  LDL.LU R155, [R1+0xd4] ;  /* 0x0000d400019b7983 */ /* 0x000f280000300800 */
        /* <DEDUP_REMOVED lines=13> */
[----:B------:R-:W4:Y:S01]  /*89e0*/  LDL.LU R183, [R1+0x104] ;  /* 0x0001040001b77983 */ /* 0x000f220000300800 */
[----:B-----5:R-:W-:-:S02]  /*89f0*/  IADD3 R136, P4, PT, R250, R152, RZ ;  /* 0x00000098fa887210 */ /* 0x020fc40007f9e0ff */
[----:B------:R-:W-:Y:S02]  /*8a00*/  IADD3 R138, P5, PT, R250, R144, RZ ;  /* 0x00000090fa8a7210 */ /* 0x000fe40007fbe0ff */
[----:B------:R-:W-:Y:S02]  /*8a10*/  LEA.HI.X.SX32 R135, R152, R4, 0x1, P4 ;  /* 0x0000000498877211 */ /* 0x000fe400020f0eff */
[C---:B------:R-:W-:Y:S02]  /*8a20*/  IADD3 R140, P0, PT, R250.reuse, R146, RZ ;  /* 0x00000092fa8c7210 */ /* 0x040fe40007f1e0ff */
[----:B------:R-:W-:Y:S02]  /*8a30*/  IADD3 R142, P4, PT, R250, R148, RZ ;  /* 0x00000094fa8e7210 */ /* 0x000fe40007f9e0ff */
[-C--:B------:R-:W-:Y:S02]  /*8a40*/  LEA.HI.X.SX32 R137, R144, R4.reuse, 0x1, P5 ;  /* 0x0000000490897211 */ /* 0x080fe400028f0eff */
[----:B------:R-:W-:-:S02]  /*8a50*/  LEA.HI.X.SX32 R139, R146, R4, 0x1, P0 ;  /* 0x00000004928b7211 */ /* 0x000fc400000f0eff */
[----:B------:R-:W-:Y:S02]  /*8a60*/  LEA.HI.X.SX32 R141, R148, R4, 0x1, P4 ;  /* 0x00000004948d7211 */ /* 0x000fe400020f0eff */
[C---:B------:R-:W-:Y:S02]  /*8a70*/  IADD3 R144, P5, PT, R250.reuse, R150, RZ ;  /* 0x00000096fa907210 */ /* 0x040fe40007fbe0ff */
[C---:B------:R-:W-:Y:S02]  /*8a80*/  IADD3 R146, P0, PT, R250.reuse, R145, RZ ;  /* 0x00000091fa927210 */ /* 0x040fe40007f1e0ff */
[----:B------:R-:W-:Y:S02]  /*8a90*/  IADD3 R148, P4, PT, R250, R147, RZ ;  /* 0x00000093fa947210 */ /* 0x000fe40007f9e0ff */
[-C--:B------:R-:W-:Y:S02]  /*8aa0*/  LEA.HI.X.SX32 R143, R150, R4.reuse, 0x1, P5 ;  /* 0x00000004968f7211 */ /* 0x080fe400028f0eff */
[----:B------:R-:W-:-:S02]  /*8ab0*/  LEA.HI.X.SX32 R145, R145, R4, 0x1, P0 ;  /* 0x0000000491917211 */ /* 0x000fc400000f0eff */
[----:B------:R-:W-:Y:S02]  /*8ac0*/  LEA.HI.X.SX32 R147, R147, R4, 0x1, P4 ;  /* 0x0000000493937211 */ /* 0x000fe400020f0eff */
[----:B------:R-:W-:-:S04]  /*8ad0*/  IADD3 R150, P5, PT, R250, R149, RZ ;  /* 0x00000095fa967210 */ /* 0x000fc80007fbe0ff */
[----:B------:R-:W-:Y:S02]  /*8ae0*/  LEA.HI.X.SX32 R149, R149, R4, 0x1, P5 ;  /* 0x0000000495957211 */ /* 0x000fe400028f0eff */
[----:B------:R-:W-:-:S04]  /*8af0*/  SHF.R.S32.HI R5, RZ, 0x1f, R187 ;  /* 0x0000001fff057819 */ /* 0x000fc800000114bb */
[----:B------:R-:W-:-:S04]  /*8b00*/  LEA.HI R5, R5, R187, RZ, 0x6 ;  /* 0x000000bb05057211 */ /* 0x000fc800078f30ff */
[----:B------:R-:W-:Y:S01]  /*8b10*/  SHF.R.S32.HI R5, RZ, 0x6, R5 ;  /* 0x00000006ff057819 */ /* 0x000fe20000011405 */
[----:B------:R-:W-:-:S03]  /*8b20*/  IMAD.WIDE.U32 R6, R72, 0xc, R6 ;  /* 0x0000000c48067825 */ /* 0x000fc600078e0006 */
[----:B------:R-:W-:Y:S01]  /*8b30*/  VIMNMX R238, PT, PT, R5, 0x2, !PT ;  /* 0x0000000205ee7848 */ /* 0x000fe20007fe0100 */
[----:B------:R-:W-:Y:S02]  /*8b40*/  IMAD R9, R9, 0xc, RZ ;  /* 0x0000000c09097824 */ /* 0x000fe400078e02ff */
[----:B------:R-:W-:Y:S01]  /*8b50*/  IMAD R73, R8, 0xc, RZ ;  /* 0x0000000c08497824 */ /* 0x000fe200078e02ff */
[----:B------:R-:W-:Y:S01]  /*8b60*/  SHF.L.U64.HI R72, R250, 0x2, R4 ;  /* 0x00000002fa487819 */ /* 0x000fe20000010204 */
[----:B------:R-:W-:Y:S01]  /*8b70*/  IMAD.IADD R75, R11, 0x1, R9 ;  /* 0x000000010b4b7824 */ /* 0x000fe200078e0209 */
[----:B------:R-:W-:Y:S01]  /*8b80*/  SHF.L.U64.HI R237, R236, 0x2, R237 ;  /* 0x00000002eced7819 */ /* 0x000fe200000102ed */
[----:B------:R-:W-:Y:S01]  /*8b90*/  IMAD.MOV.U32 R77, RZ, RZ, R10 ;  /* 0x000000ffff4d7224 */ /* 0x000fe200078e000a */
[----:B------:R-:W-:Y:S01]  /*8ba0*/  SHF.L.U64.HI R235, R234, 0x2, R235 ;  /* 0x00000002eaeb7819 */ /* 0x000fe200000102eb */
[----:B------:R-:W-:Y:S01]  /*8bb0*/  IMAD.IADD R73, R7, 0x1, R73 ;  /* 0x0000000107497824 */ /* 0x000fe200078e0249 */
[----:B------:R-:W-:Y:S01]  /*8bc0*/  SHF.L.U64.HI R233, R232, 0x2, R233 ;  /* 0x00000002e8e97819 */ /* 0x000fe200000102e9 */
[----:B------:R-:W-:Y:S01]  /*8bd0*/  IMAD.MOV.U32 R74, RZ, RZ, R6 ;  /* 0x000000ffff4a7224 */ /* 0x000fe200078e0006 */
[----:B------:R-:W-:Y:S01]  /*8be0*/  SHF.L.U64.HI R231, R230, 0x2, R231 ;  /* 0x00000002e6e77819 */ /* 0x000fe200000102e7 */
[----:B------:R-:W-:Y:S01]  /*8bf0*/  IMAD.MOV.U32 R76, RZ, RZ, R251 ;  /* 0x000000ffff4c7224 */ /* 0x000fe200078e00fb */
[----:B------:R-:W-:Y:S01]  /*8c00*/  SHF.L.U64.HI R229, R228, 0x2, R229 ;  /* 0x00000002e4e57819 */ /* 0x000fe200000102e5 */
[----:B------:R-:W-:Y:S01]  /*8c10*/  IMAD.MOV.U32 R187, RZ, RZ, RZ ;  /* 0x000000ffffbb7224 */ /* 0x000fe200078e00ff */
[----:B------:R-:W-:Y:S01]  /*8c20*/  SHF.L.U64.HI R227, R226, 0x2, R227 ;  /* 0x00000002e2e37819 */ /* 0x000fe200000102e3 */
[----:B------:R-:W-:Y:S01]  /*8c30*/  IMAD.SHL.U32 R236, R236, 0x4, RZ ;  /* 0x00000004ecec7824 */ /* 0x000fe200078e00ff */
        /* <DEDUP_REMOVED lines=111> */
[----:B------:R-:W-:-:S02]  /*9330*/  IMAD.SHL.U32 R142, R142, 0x4, RZ ;  /* 0x000000048e8e7824 */ /* 0x000fc400078e00ff */
[----:B------:R-:W-:Y:S02]  /*9340*/  IMAD.SHL.U32 R144, R144, 0x4, RZ ;  /* 0x0000000490907824 */ /* 0x000fe400078e00ff */
[----:B------:R-:W-:Y:S02]  /*9350*/  IMAD.SHL.U32 R146, R146, 0x4, RZ ;  /* 0x0000000492927824 */ /* 0x000fe400078e00ff */
[----:B------:R-:W-:Y:S02]  /*9360*/  IMAD.SHL.U32 R148, R148, 0x4, RZ ;  /* 0x0000000494947824 */ /* 0x000fe400078e00ff */
[----:B------:R-:W-:Y:S02]  /*9370*/  IMAD.SHL.U32 R150, R150, 0x4, RZ ;  /* 0x0000000496967824 */ /* 0x000fe400078e00ff */
[----:B------:R-:W-:Y:S02]  /*9380*/  IMAD.SHL.U32 R186, R186, 0x4, RZ ;  /* 0x00000004baba7824 */ /* 0x000fe400078e00ff */
[----:B------:R-:W-:-:S02]  /*9390*/  VIADD R239, R5, 0xfffffffd ;  /* 0xfffffffd05ef7836 */ /* 0x000fc40000000000 */
[----:B------:R-:W-:Y:S01]  /*93a0*/  VIADD R238, R238, 0xffffffff ;  /* 0xffffffffeeee7836 */ /* 0x000fe20000000000 */
[----:B------:R-:W-:Y:S01]  /*93b0*/  UMOV UR13, 0x1 ;  /* 0x00000001000d7882 */ /* 0x000fe20000000000 */
[----:B------:R-:W-:Y:S01]  /*93c0*/  UMOV UR26, 0x2 ;  /* 0x00000002001a7882 */ /* 0x000fe20000000000 */
[----:B------:R-:W-:Y:S01]  /*93d0*/  UMOV UR5, URZ ;  /* 0x000000ff00057c82 */ /* 0x000fe20008000000 */
[----:B------:R-:W-:Y:S01]  /*93e0*/  UMOV UR6, URZ ;  /* 0x000000ff00067c82 */ /* 0x000fe20008000000 */
[----:B------:R-:W-:Y:S01]  /*93f0*/  UMOV UR7, URZ ;  /* 0x000000ff00077c82 */ /* 0x000fe20008000000 */
[C---:B--2---:R-:W-:Y:S02]  /*9400*/  IADD3 R152, P0, PT, R250.reuse, R151, RZ ;  /* 0x00000097fa987210 */ /* 0x044fe40007f1e0ff */
[----:B---3--:R-:W-:Y:S02]  /*9410*/  IADD3 R154, P4, PT, R250, R153, RZ ;  /* 0x00000099fa9a7210 */ /* 0x008fe40007f9e0ff */
[----:B------:R-:W-:-:S02]  /*9420*/  LEA.HI.X.SX32 R151, R151, R4, 0x1, P0 ;  /* 0x0000000497977211 */ /* 0x000fc400000f0eff */
[-C--:B------:R-:W-:Y:S02]  /*9430*/  LEA.HI.X.SX32 R153, R153, R4.reuse, 0x1, P4 ;  /* 0x0000000499997211 */ /* 0x080fe400020f0eff */
[C---:B----4-:R-:W-:Y:S02]  /*9440*/  IADD3 R156, P5, PT, R250.reuse, R155, RZ ;  /* 0x0000009bfa9c7210 */ /* 0x050fe40007fbe0ff */
[C---:B------:R-:W-:Y:S02]  /*9450*/  IADD3 R158, P0, PT, R250.reuse, R157, RZ ;  /* 0x0000009dfa9e7210 */ /* 0x040fe40007f1e0ff */
[----:B------:R-:W-:Y:S02]  /*9460*/  IADD3 R160, P4, PT, R250, R159, RZ ;  /* 0x0000009ffaa07210 */ /* 0x000fe40007f9e0ff */
[-C--:B------:R-:W-:Y:S02]  /*9470*/  LEA.HI.X.SX32 R155, R155, R4.reuse, 0x1, P5 ;  /* 0x000000049b9b7211 */ /* 0x080fe400028f0eff */
[----:B------:R-:W-:-:S02]  /*9480*/  LEA.HI.X.SX32 R157, R157, R4, 0x1, P0 ;  /* 0x000000049d9d7211 */ /* 0x000fc400000f0eff */
[-C--:B------:R-:W-:Y:S02]  /*9490*/  LEA.HI.X.SX32 R159, R159, R4.reuse, 0x1, P4 ;  /* 0x000000049f9f7211 */ /* 0x080fe400020f0eff */
[C---:B------:R-:W-:Y:S02]  /*94a0*/  IADD3 R162, P5, PT, R250.reuse, R161, RZ ;  /* 0x000000a1faa27210 */ /* 0x040fe40007fbe0ff */
        /* <DEDUP_REMOVED lines=22> */
[----:B------:R-:W-:Y:S01]  /*9610*/  LEA.HI.X.SX32 R183, R183, R4, 0x1, P4 ;  /* 0x00000004b7b77211 */ /* 0x000fe200020f0eff */
[----:B------:R-:W-:Y:S01]  /*9620*/  IMAD.MOV.U32 R4, RZ, RZ, RZ ;  /* 0x000000ffff047224 */ /* 0x000fe200078e00ff */
[C---:B------:R-:W-:Y:S01]  /*9630*/  SHF.L.U64.HI R151, R152.reuse, 0x2, R151 ;  /* 0x0000000298977819 */ /* 0x040fe20000010297 */
[----:B------:R-:W-:Y:S01]  /*9640*/  IMAD.SHL.U32 R152, R152, 0x4, RZ ;  /* 0x0000000498987824 */ /* 0x000fe200078e00ff */
        /* <DEDUP_REMOVED lines=31> */
[----:B------:R-:W-:-:S07]  /*9840*/  IMAD.SHL.U32 R184, R184, 0x4, RZ ;  /* 0x00000004b8b87824 */ /* 0x000fce00078e00ff */
.L_x_17:
[----:B------:R-:W-:Y:S01]  /*9850*/  IMAD.U32 R4, R4, -0x80000000, RZ ;  /* 0x8000000004047824 */ /* 0x000fe200078e00ff */
[----:B------:R-:W-:-:S03]  /*9860*/  UIADD3 UR6, UPT, UPT, UR6, 0x1, URZ ;  /* 0x0000000106067890 */ /* 0x000fc6000fffe0ff */
[----:B------:R-:W1:Y:S01]  /*9870*/  SYNCS.PHASECHK.TRANS64.TRYWAIT P0, [UR11], R4 ;  /* 0x00000004ff0075a7 */ /* 0x000e62000800110b */
[----:B------:R-:W-:-:S04]  /*9880*/  UISETP.GT.AND UP1, UPT, UR6, 0x1, UPT ;  /* 0x000000010600788c */ /* 0x000fc8000bf24270 */
[----:B------:R-:W-:-:S04]  /*9890*/  USEL UR6, UR6, URZ, !UP1 ;  /* 0x000000ff06067287 */ /* 0x000fc8000c800000 */
[----:B------:R-:W-:Y:S01]  /*98a0*/  ULEA UR4, UR6, UR9, 0xf ;  /* 0x0000000906047291 */ /* 0x000fe2000f8e78ff */
[----:B-1----:R-:W-:Y:S11]  /*98b0*/  @!P0 BRA `(.L_x_15) ;  /* 0x0000004000fc8947 */ /* 0x002ff60003800000 */
.L_x_25:
[----:B------:R-:W-:-:S04]  /*98c0*/  DEPBAR.LE SB0, 0x2 ;  /* 0x000080800000791a */ /* 0x000fc80000000000 */
[----:B------:R-:W-:Y:S01]  /*98d0*/  LEA R188, R3, UR4, 0x8 ;  /* 0x0000000403bc7c11 */ /* 0x000fe2000f8e40ff */
[----:B------:R-:W-:Y:S01]  /*98e0*/  BAR.SYNC.DEFER_BLOCKING 0x0 ;  /* 0x0000000000007b1d */ /* 0x000fe20000010000 */
[----:B------:R-:W-:Y:S02]  /*98f0*/  UIADD3 UR5, UPT, UPT, UR5, 0x1, URZ ;  /* 0x0000000105057890 */ /* 0x000fe4000fffe0ff */
[----:B------:R-:W-:Y:S02]  /*9900*/  ULEA UR11, UR13, UR9, 0x3 ;  /* 0x000000090d0b7291 */ /* 0x000fe4000f8e18ff */
[----:B------:R-:W-:Y:S02]  /*9910*/  UISETP.GT.AND UP1, UPT, UR5, 0x2, UPT ;  /* 0x000000020500788c */ /* 0x000fe4000bf24270 */
[----:B------:R-:W-:Y:S02]  /*9920*/  UIADD3 UR11, UPT, UPT, UR11, 0x16000, URZ ;  /* 0x000160000b0b7890 */ /* 0x000fe4000fffe0ff */
[----:B------:R-:W-:Y:S01]  /*9930*/  USEL UR5, UR5, URZ, !UP1 ;  /* 0x000000ff05057287 */ /* 0x000fe2000c800000 */
[----:B------:R-:W-:Y:S01]  /*9940*/  UMOV UR4, UR7 ;  /* 0x0000000700047c82 */ /* 0x000fe20008000000 */
        /* <DEDUP_REMOVED lines=16> */
[----:B-1----:R1:W-:Y:S01]  /*9a50*/  STTM.x64 tmem[UR10+0x40], R4 ;  /* 0x00004004000079ed */ /* 0x0023e2000834000a */
[----:B------:R-:W2:Y:S02]  /*9a60*/  FENCE.VIEW.ASYNC.T ;  /* 0x00000000000073c6 */ /* 0x000ea40000000200 */
[----:B--2---:R-:W-:Y:S06]  /*9a70*/  BAR.SYNC.DEFER_BLOCKING 0x0 ;  /* 0x0000000000007b1d */ /* 0x004fec0000010000 */
        /* <DEDUP_REMOVED lines=12> */
[----:B------:R-:W-:Y:S01]  /*9b40*/  ULEA UR18, UR5, UR9, 0xd ;  /* 0x0000000905127291 */ /* 0x000fe2000f8e68ff */
[----:B------:R-:W-:Y:S01]  /*9b50*/  UMOV UR7, URZ ;  /* 0x000000ff00077c82 */ /* 0x000fe20008000000 */
[----:B------:R-:W-:Y:S02]  /*9b60*/  UIADD3 UR27, UPT, UPT, UR8, 0x48, URZ ;  /* 0x00000048081b7890 */ /* 0x000fe4000fffe0ff */
[----:B------:R-:W-:Y:S02]  /*9b70*/  UIADD3 UR18, UPT, UPT, UR18, 0x10000, URZ ;  /* 0x0001000012127890 */ /* 0x000fe4000fffe0ff */
[----:B------:R-:W-:Y:S02]  /*9b80*/  UIADD3 UR40, UPT, UPT, UR8, 0x50, URZ ;  /* 0x0000005008287890 */ /* 0x000fe4000fffe0ff */
[----:B------:R-:W-:Y:S02]  /*9b90*/  USHF.R.U32.HI UR18, URZ, 0x4, UR18 ;  /* 0x00000004ff127899 */ /* 0x000fe40008011612 */
[----:B------:R-:W-:-:S02]  /*9ba0*/  UIADD3 UR41, UPT, UPT, UR8, 0x58, URZ ;  /* 0x0000005808297890 */ /* 0x000fc4000fffe0ff */
[----:B------:R-:W-:Y:S02]  /*9bb0*/  USGXT.U32 UR18, UR18, 0xe ;  /* 0x0000000e1212789a */ /* 0x000fe40008000000 */
[----:B------:R-:W-:Y:S02]  /*9bc0*/  UIADD3 UR44, UPT, UPT, UR8, 0x60, URZ ;  /* 0x00000060082c7890 */ /* 0x000fe4000fffe0ff */
[----:B------:R-:W-:Y:S02]  /*9bd0*/  UIADD3 UR20, UP1, UPT, UR18, 0x2, URZ ;  /* 0x0000000212147890 */ /* 0x000fe4000ff3e0ff */
[----:B------:R-:W-:Y:S02]  /*9be0*/  UIADD3 UR45, UPT, UPT, UR8, 0x68, URZ ;  /* 0x00000068082d7890 */ /* 0x000fe4000fffe0ff */
[----:B------:R-:W-:Y:S02]  /*9bf0*/  UIADD3.X UR21, UPT, UPT, UR7, 0x40004040, URZ, UP1, !UPT ;  /* 0x4000404007157890 */ /* 0x000fe40008ffe4ff */
[----:B------:R-:W-:-:S02]  /*9c00*/  UIADD3 UR32, UP1, UPT, UR20, 0x2, URZ ;  /* 0x0000000214207890 */ /* 0x000fc4000ff3e0ff */
[----:B------:R-:W-:Y:S02]  /*9c10*/  UIADD3 UR34, UP2, UPT, UR20, 0x4, URZ ;  /* 0x0000000414227890 */ /* 0x000fe4000ff5e0ff */
[----:B------:R-:W-:Y:S02]  /*9c20*/  UIADD3 UR36, UP3, UPT, UR20, 0xfe, URZ ;  /* 0x000000fe14247890 */ /* 0x000fe4000ff7e0ff */
[----:B------:R-:W-:Y:S02]  /*9c30*/  UIADD3 UR38, UP4, UPT, UR20, 0x100, URZ ;  /* 0x0000010014267890 */ /* 0x000fe4000ff9e0ff */
[----:B------:R-:W-:Y:S02]  /*9c40*/  UIADD3 UR22, UP5, UPT, UR20, 0x102, URZ ;  /* 0x0000010214167890 */ /* 0x000fe4000ffbe0ff */
[----:B------:R-:W-:Y:S02]  /*9c50*/  UIADD3.X UR33, UPT, UPT, UR21, URZ, URZ, UP1, !UPT ;  /* 0x000000ff15217290 */ /* 0x000fe40008ffe4ff */
[----:B------:R-:W-:-:S02]  /*9c60*/  UIADD3 UR24, UP6, UPT, UR20, 0x104, URZ ;  /* 0x0000010414187890 */ /* 0x000fc4000ffde0ff */
[----:B------:R-:W-:Y:S02]  /*9c70*/  UIADD3.X UR35, UPT, UPT, UR21, URZ, URZ, UP2, !UPT ;  /* 0x000000ff15237290 */ /* 0x000fe400097fe4ff */
[----:B------:R-:W-:Y:S02]  /*9c80*/  UIADD3.X UR37, UPT, UPT, UR21, URZ, URZ, UP3, !UPT ;  /* 0x000000ff15257290 */ /* 0x000fe40009ffe4ff */
[----:B------:R-:W-:Y:S02]  /*9c90*/  UIADD3.X UR39, UPT, UPT, UR21, URZ, URZ, UP4, !UPT ;  /* 0x000000ff15277290 */ /* 0x000fe4000a7fe4ff */
[----:B------:R-:W-:Y:S02]  /*9ca0*/  UIADD3 UR7, UPT, UPT, UR8, 0x70, URZ ;  /* 0x0000007008077890 */ /* 0x000fe4000fffe0ff */
[----:B------:R-:W-:Y:S01]  /*9cb0*/  UIADD3.X UR23, UPT, UPT, UR21, URZ, URZ, UP5, !UPT ;  /* 0x000000ff15177290 */ /* 0x000fe2000affe4ff */
[----:B------:R-:W-:Y:S01]  /*9cc0*/  UMOV UR14, 0x0 ;  /* 0x00000000000e7882 */ /* 0x000fe20000000000 */
[----:B------:R-:W-:Y:S01]  /*9cd0*/  UMOV UR15, 0x10100910 ;  /* 0x10100910000f7882 */ /* 0x000fe20000000000 */
[----:B------:R-:W-:Y:S01]  /*9ce0*/  UIADD3 UR52, UPT, UPT, UR8, 0x78, URZ ;  /* 0x0000007808347890 */ /* 0x000fe2000fffe0ff */
[----:B------:R-:W-:Y:S01]  /*9cf0*/  UMOV UR19, 0x40004040 ;  /* 0x4000404000137882 */ /* 0x000fe20000000000 */
[----:B------:R-:W-:Y:S01]  /*9d00*/  UIADD3.X UR25, UPT, UPT, UR21, URZ, URZ, UP6, !UPT ;  /* 0x000000ff15197290 */ /* 0x000fe2000b7fe4ff */
[----:B------:R2:W-:Y:S01]  /*9d10*/  UTCHMMA.2CTA tmem[UR12], gdesc[UR18], tmem[UR8], tmem[UR14], idesc[UR15], UPT ;  /* 0x00ff0e120c0079ea */ /* 0x0005e2000ba00008 */
[----:B------:R-:W-:Y:S01]  /*9d20*/  UMOV UR16, 0x0 ;  /* 0x0000000000107882 */ /* 0x000fe20000000000 */
[----:B------:R-:W-:Y:S01]  /*9d30*/  UMOV UR17, 0x10100910 ;  /* 0x1010091000117882 */ /* 0x000fe20000000000 */
[----:B------:R-:W-:Y:S01]  /*9d40*/  UMOV UR30, 0x0 ;  /* 0x00000000001e7882 */ /* 0x000fe20000000000 */
[----:B------:R-:W-:Y:S01]  /*9d50*/  UMOV UR31, 0x10100910 ;  /* 0x10100910001f7882 */ /* 0x000fe20000000000 */
        /* <DEDUP_REMOVED lines=20> */
.L_x_16:
[----:B------:R-:W-:Y:S01]  /*9ea0*/  BAR.SYNC.DEFER_BLOCKING 0x0 ;  /* 0x0000000000007b1d */ /* 0x000fe20000010000 */
[C---:B------:R-:W-:Y:S01]  /*9eb0*/  ISETP.GT.AND P4, PT, R76.reuse, RZ, PT ;  /* 0x000000ff4c00720c */ /* 0x040fe20003f84270 */
[----:B------:R-:W-:Y:S01]  /*9ec0*/  UIADD3 UR26, UPT, UPT, UR26, 0x1, URZ ;  /* 0x000000011a1a7890 */ /* 0x000fe2000fffe0ff */
[C---:B------:R-:W-:Y:S01]  /*9ed0*/  ISETP.GE.AND P0, PT, R187.reuse, R239, PT ;  /* 0x000000efbb00720c */ /* 0x040fe20003f06270 */
[----:B------:R-:W-:Y:S01]  /*9ee0*/  VIADD R187, R187, 0x1 ;  /* 0x00000001bbbb7836 */ /* 0x000fe20000000000 */
[----:B-1----:R-:W-:Y:S01]  /*9ef0*/  SEL R4, RZ, 0x4, !P4 ;  /* 0x00000004ff047807 */ /* 0x002fe20006000000 */
[----:B------:R-:W-:Y:S01]  /*9f00*/  UISETP.GT.AND UP1, UPT, UR26, 0x2, UPT ;  /* 0x000000021a00788c */ /* 0x000fe2000bf24270 */
[----:B------:R-:W-:Y:S01]  /*9f10*/  ISETP.GT.AND P4, PT, R76, 0x1, PT ;  /* 0x000000014c00780c */ /* 0x000fe20003f84270 */
[----:B------:R-:W1:Y:S01]  /*9f20*/  S2R R10, SR_TID.X ;  /* 0x00000000000a7919 */ /* 0x000e620000002100 */
[----:B------:R-:W-:Y:S01]  /*9f30*/  SEL R4, R4, RZ, !P0 ;  /* 0x000000ff04047207 */ /* 0x000fe20004000000 */
[----:B------:R-:W-:Y:S01]  /*9f40*/  USEL UR26, UR26, URZ, !UP1 ;  /* 0x000000ff1a1a7287 */ /* 0x000fe2000c800000 */
[----:B------:R-:W-:Y:S01]  /*9f50*/  SEL R5, RZ, 0x4, !P4 ;  /* 0x00000004ff057807 */ /* 0x000fe20006000000 */
[----:B------:R-:W-:Y:S01]  /*9f60*/  UIADD3 UR13, UPT, UPT, UR13, 0x1, URZ ;  /* 0x000000010d0d7890 */ /* 0x000fe2000fffe0ff */
[----:B------:R-:W-:Y:S01]  /*9f70*/  ISETP.NE.U32.AND P5, PT, R4, RZ, PT ;  /* 0x000000ff0400720c */ /* 0x000fe20003fa5070 */
[----:B--2---:R-:W-:Y:S01]  /*9f80*/  ULEA UR7, UR26, UR9, 0xd ;  /* 0x000000091a077291 */ /* 0x004fe2000f8e68ff */
[----:B------:R-:W-:Y:S01]  /*9f90*/  IADD3 R4, P4, PT, R74, R240, RZ ;  /* 0x000000f04a047210 */ /* 0x000fe20007f9e0ff */
[----:B------:R-:W-:Y:S01]  /*9fa0*/  UISETP.GT.AND UP1, UPT, UR13, 0x1, UPT ;  /* 0x000000010d00788c */ /* 0x000fe2000bf24270 */
[----:B------:R-:W-:-:S02]  /*9fb0*/  SEL R6, R5, RZ, !P0 ;  /* 0x000000ff05067207 */ /* 0x000fc40004000000 */
[----:B------:R-:W-:Y:S01]  /*9fc0*/  ISETP.GT.AND P6, PT, R76, 0x2, PT ;  /* 0x000000024c00780c */ /* 0x000fe20003fc4270 */
[----:B------:R-:W-:Y:S01]  /*9fd0*/  IMAD.X R5, R73, 0x1, R72, P4 ;  /* 0x0000000149057824 */ /* 0x000fe200020e0648 */
[----:B------:R-:W-:Y:S01]  /*9fe0*/  ISETP.NE.U32.AND P4, PT, R6, RZ, PT ;  /* 0x000000ff0600720c */ /* 0x000fe20003f85070 */
[----:B------:R-:W-:Y:S01]  /*9ff0*/  VIADD R11, R2, UR7 ;  /* 0x00000007020b7c36 */ /* 0x000fe20008000000 */
[----:B------:R-:W-:Y:S01]  /*a000*/  SEL R6, RZ, 0x4, !P6 ;  /* 0x00000004ff067807 */ /* 0x000fe20007000000 */
[----:B------:R-:W-:Y:S01]  /*a010*/  USEL UR13, UR13, URZ, !UP1 ;  /* 0x000000ff0d0d7287 */ /* 0x000fe2000c800000 */
[----:B------:R-:W-:Y:S01]  /*a020*/  ISETP.GT.AND P6, PT, R76, 0x3, PT ;  /* 0x000000034c00780c */ /* 0x000fe20003fc4270 */
[----:B------:R-:W-:Y:S01]  /*a030*/  @!PT LDS RZ, [RZ] ;  /* 0x00000000fffff984 */ /* 0x000fe20000000800 */
[----:B------:R-:W-:Y:S01]  /*a040*/  @!PT LDS RZ, [RZ] ;  /* 0x00000000fffff984 */ /* 0x000fe20000000800 */
[----:B------:R-:W-:Y:S01]  /*a050*/  @!PT LDS RZ, [RZ] ;  /* 0x00000000fffff984 */ /* 0x000fe20000000800 */
[----:B------:R2:W-:Y:S01]  /*a060*/  LDGSTS.E [R188], desc[UR28][R4.64], P5 ;  /* 0x0000000004bc7fae */ /* 0x0005e2000a9a101c */
[----:B------:R-:W-:Y:S02]  /*a070*/  SEL R6, R6, RZ, !P0 ;  /* 0x000000ff06067207 */ /* 0x000fe40004000000 */
[----:B--2---:R-:W-:-:S02]  /*a080*/  IADD3 R4, P5, PT, R74, R186, RZ ;  /* 0x000000ba4a047210 */ /* 0x004fc40007fbe0ff */
[----:B-1----:R-:W-:-:S03]  /*a090*/  LOP3.LUT R10, R10, 0x3f, RZ, 0xc0, !PT ;  /* 0x0000003f0a0a7812 */ /* 0x002fc600078ec0ff */
[----:B------:R-:W-:Y:S01]  /*a0a0*/  IMAD.X R5, R73, 0x1, R185, P5 ;  /* 0x0000000149057824 */ /* 0x000fe200028e06b9 */
[----:B------:R-:W-:Y:S02]  /*a0b0*/  ISETP.NE.U32.AND P5, PT, R6, RZ, PT ;  /* 0x000000ff0600720c */ /* 0x000fe40003fa5070 */
[----:B------:R-:W-:Y:S02]  /*a0c0*/  SEL R6, RZ, 0x4, !P6 ;  /* 0x00000004ff067807 */ /* 0x000fe40007000000 */
[----:B------:R1:W-:Y:S01]  /*a0d0*/  LDGSTS.E [R188+0x4], desc[UR28][R4.64], P4 ;  /* 0x0000400004bc7fae */ /* 0x0003e2000a1a101c */
[----:B------:R-:W-:Y:S02]  /*a0e0*/  ISETP.GT.AND P6, PT, R76, 0x4, PT ;  /* 0x000000044c00780c */ /* 0x000fe40003fc4270 */
[----:B------:R-:W-:Y:S02]  /*a0f0*/  SEL R6, R6, RZ, !P0 ;  /* 0x000000ff06067207 */ /* 0x000fe40004000000 */
[----:B-1----:R-:W-:-:S05]  /*a100*/  IADD3 R4, P4, PT, R74, R184, RZ ;  /* 0x000000b84a047210 */ /* 0x002fca0007f9e0ff */
        /* <DEDUP_REMOVED lines=391> */
[----:B------:R-:W-:-:S04]  /*b980*/  SEL R7, RZ, 0x4, !P4 ;  /* 0x00000004ff077807 */ /* 0x000fc80006000000 */
[----:B------:R-:W-:Y:S02]  /*b990*/  SEL R8, R7, RZ, !P0 ;  /* 0x000000ff07087207 */ /* 0x000fe40004000000 */
[----:B-1----:R-:W-:-:S05]  /*b9a0*/  IADD3 R4, P6, PT, R74, R194, RZ ;  /* 0x000000c24a047210 */ /* 0x002fca0007fde0ff */
[C---:B------:R-:W-:Y:S01]  /*b9b0*/  IMAD.X R5, R73.reuse, 0x1, R195, P6 ;  /* 0x0000000149057824 */ /* 0x040fe200030e06c3 */
[----:B------:R-:W-:Y:S02]  /*b9c0*/  ISETP.NE.U32.AND P6, PT, R6, RZ, PT ;  /* 0x000000ff0600720c */ /* 0x000fe40003fc5070 */
[----:B------:R-:W-:Y:S02]  /*b9d0*/  IADD3 R6, P4, PT, R74, R196, RZ ;  /* 0x000000c44a067210 */ /* 0x000fe40007f9e0ff */
[----:B------:R1:W-:Y:S03]  /*b9e0*/  LDGSTS.E [R188+0xe8], desc[UR28][R4.64], P5 ;  /* 0x000e800004bc7fae */ /* 0x0003e6000a9a101c */
[----:B------:R-:W-:Y:S01]  /*b9f0*/  IMAD.X R7, R73, 0x1, R197, P4 ;  /* 0x0000000149077824 */ /* 0x000fe200020e06c5 */
[----:B------:R-:W-:-:S05]  /*ba00*/  ISETP.NE.U32.AND P4, PT, R8, RZ, PT ;  /* 0x000000ff0800720c */ /* 0x000fca0003f85070 */
[----:B------:R2:W-:Y:S01]  /*ba10*/  LDGSTS.E [R188+0xec], desc[UR28][R6.64], P6 ;  /* 0x000ec00006bc7fae */ /* 0x0005e2000b1a101c */
[----:B------:R-:W-:Y:S02]  /*ba20*/  ISETP.GT.AND P6, PT, R76, 0x3d, PT ;  /* 0x0000003d4c00780c */ /* 0x000fe40003fc4270 */
[----:B-1----:R-:W-:Y:S02]  /*ba30*/  IADD3 R4, P5, PT, R74, R198, RZ ;  /* 0x000000c64a047210 */ /* 0x002fe40007fbe0ff */
[----:B------:R-:W-:-:S03]  /*ba40*/  SEL R8, RZ, 0x4, !P6 ;  /* 0x00000004ff087807 */ /* 0x000fc60007000000 */
[C---:B------:R-:W-:Y:S01]  /*ba50*/  IMAD.X R5, R73.reuse, 0x1, R199, P5 ;  /* 0x0000000149057824 */ /* 0x040fe200028e06c7 */
[----:B------:R-:W-:Y:S02]  /*ba60*/  SEL R8, R8, RZ, !P0 ;  /* 0x000000ff08087207 */ /* 0x000fe40004000000 */
[----:B--2---:R-:W-:Y:S02]  /*ba70*/  IADD3 R6, P5, PT, R74, R200, RZ ;  /* 0x000000c84a067210 */ /* 0x004fe40007fbe0ff */
[----:B------:R1:W-:Y:S01]  /*ba80*/  LDGSTS.E [R188+0xf0], desc[UR28][R4.64], P4 ;  /* 0x000f000004bc7fae */ /* 0x0003e2000a1a101c */
[----:B------:R-:W-:Y:S02]  /*ba90*/  ISETP.GT.AND P4, PT, R76, 0x3e, PT ;  /* 0x0000003e4c00780c */ /* 0x000fe40003f84270 */
[----:B------:R-:W-:Y:S01]  /*baa0*/  ISETP.NE.U32.AND P6, PT, R8, RZ, PT ;  /* 0x000000ff0800720c */ /* 0x000fe20003fc5070 */
[----:B------:R-:W-:Y:S01]  /*bab0*/  IMAD.X R7, R73, 0x1, R201, P5 ;  /* 0x0000000149077824 */ /* 0x000fe200028e06c9 */
[----:B------:R-:W-:-:S02]  /*bac0*/  SEL R9, RZ, 0x4, !P4 ;  /* 0x00000004ff097807 */ /* 0x000fc40006000000 */
[----:B------:R-:W-:Y:S02]  /*bad0*/  ISETP.GT.AND P4, PT, R76, 0x3f, PT ;  /* 0x0000003f4c00780c */ /* 0x000fe40003f84270 */
[----:B------:R-:W-:Y:S02]  /*bae0*/  SEL R9, R9, RZ, !P0 ;  /* 0x000000ff09097207 */ /* 0x000fe40004000000 */
[----:B------:R-:W-:Y:S02]  /*baf0*/  SEL R8, RZ, 0x4, !P4 ;  /* 0x00000004ff087807 */ /* 0x000fe40006000000 */
[----:B-1----:R-:W-:Y:S02]  /*bb00*/  IADD3 R4, P5, PT, R74, R202, RZ ;  /* 0x000000ca4a047210 */ /* 0x002fe40007fbe0ff */
[----:B------:R-:W-:Y:S01]  /*bb10*/  ISETP.GE.AND P4, PT, R10, R76, PT ;  /* 0x0000004c0a00720c */ /* 0x000fe20003f86270 */
[----:B------:R1:W-:Y:S01]  /*bb20*/  LDGSTS.E [R188+0xf4], desc[UR28][R6.64], P6 ;  /* 0x000f400006bc7fae */ /* 0x0003e2000b1a101c */
[----:B------:R-:W-:Y:S01]  /*bb30*/  SEL R8, R8, RZ, !P0 ;  /* 0x000000ff08087207 */ /* 0x000fe20004000000 */
[----:B------:R-:W-:Y:S01]  /*bb40*/  IMAD.X R5, R73, 0x1, R203, P5 ;  /* 0x0000000149057824 */ /* 0x000fe200028e06cb */
[----:B------:R-:W-:Y:S01]  /*bb50*/  ISETP.NE.U32.AND P5, PT, R9, RZ, PT ;  /* 0x000000ff0900720c */ /* 0x000fe20003fa5070 */
[----:B------:R-:W-:Y:S01]  /*bb60*/  VIADD R76, R76, 0xffffffc0 ;  /* 0xffffffc04c4c7836 */ /* 0x000fe20000000000 */
[----:B------:R-:W-:-:S02]  /*bb70*/  SEL R9, RZ, 0x4, P4 ;  /* 0x00000004ff097807 */ /* 0x000fc40002000000 */
[----:B------:R-:W-:Y:S02]  /*bb80*/  ISETP.NE.U32.AND P4, PT, R8, RZ, PT ;  /* 0x000000ff0800720c */ /* 0x000fe40003f85070 */
[----:B------:R-:W-:Y:S02]  /*bb90*/  SEL R9, R9, RZ, !P0 ;  /* 0x000000ff09097207 */ /* 0x000fe40004000000 */
[----:B------:R-:W-:Y:S02]  /*bba0*/  IADD3 R8, P6, PT, R74, R204, RZ ;  /* 0x000000cc4a087210 */ /* 0x000fe40007fde0ff */
[----:B------:R-:W-:Y:S02]  /*bbb0*/  ISETP.NE.U32.AND P0, PT, R9, RZ, PT ;  /* 0x000000ff0900720c */ /* 0x000fe40003f05070 */
[----:B------:R-:W-:Y:S01]  /*bbc0*/  LOP3.LUT R10, R2, 0x20, RZ, 0x3c, !PT ;  /* 0x00000020020a7812 */ /* 0x000fe200078e3cff */
[----:B------:R2:W-:Y:S01]  /*bbd0*/  LDGSTS.E [R188+0xf8], desc[UR28][R4.64], P5 ;  /* 0x000f800004bc7fae */ /* 0x0005e2000a9a101c */
[----:B------:R-:W-:Y:S01]  /*bbe0*/  IMAD.X R9, R73, 0x1, R205, P6 ;  /* 0x0000000149097824 */ /* 0x000fe200030e06cd */
[----:B-1----:R-:W-:-:S02]  /*bbf0*/  IADD3 R6, P6, PT, R77, R214, RZ ;  /* 0x000000d64d067210 */ /* 0x002fc40007fde0ff */
[----:B------:R-:W-:Y:S01]  /*bc00*/  VIADD R13, R10, UR7 ;  /* 0x000000070a0d7c36 */ /* 0x000fe20008000000 */
[----:B------:R-:W-:Y:S01]  /*bc10*/  LOP3.LUT R10, R2, 0x40, RZ, 0x3c, !PT ;  /* 0x00000040020a7812 */ /* 0x000fe200078e3cff */
[----:B------:R1:W-:Y:S01]  /*bc20*/  LDGSTS.E [R188+0xfc], desc[UR28][R8.64], P4 ;  /* 0x000fc00008bc7fae */ /* 0x0003e2000a1a101c */
[----:B------:R-:W-:-:S03]  /*bc30*/  IMAD.X R7, R75, 0x1, R215, P6 ;  /* 0x000000014b077824 */ /* 0x000fc600030e06d7 */
[----:B------:R-:W0:Y:S01]  /*bc40*/  LDGDEPBAR ;  /* 0x00000000000079af */ /* 0x000e220000000000 */
[----:B------:R-:W-:Y:S01]  /*bc50*/  VIADD R15, R10, UR7 ;  /* 0x000000070a0f7c36 */ /* 0x000fe20008000000 */
[----:B--2---:R-:W-:Y:S02]  /*bc60*/  IADD3 R4, P5, PT, R77, R206, RZ ;  /* 0x000000ce4d047210 */ /* 0x004fe40007fbe0ff */
[----:B------:R-:W-:-:S03]  /*bc70*/  LOP3.LUT R10, R2, 0x60, RZ, 0x3c, !PT ;  /* 0x00000060020a7812 */ /* 0x000fc600078e3cff */
[----:B------:R-:W-:Y:S01]  /*bc80*/  IMAD.X R5, R75, 0x1, R207, P5 ;  /* 0x000000014b057824 */ /* 0x000fe200028e06cf */
[----:B-1----:R-:W-:-:S04]  /*bc90*/  IADD3 R8, P4, PT, R77, R222, RZ ;  /* 0x000000de4d087210 */ /* 0x002fc80007f9e0ff */
[----:B------:R1:W-:Y:S01]  /*bca0*/  LDGSTS.E [R11+0x10000], desc[UR28][R4.64], P0 ;  /* 0x10000000040b7fae */ /* 0x0003e200081a101c */
[----:B------:R-:W-:-:S03]  /*bcb0*/  IMAD.X R9, R75, 0x1, R223, P4 ;  /* 0x000000014b097824 */ /* 0x000fc600020e06df */
[----:B------:R2:W-:Y:S04]  /*bcc0*/  LDGSTS.E [R11+0x10400], desc[UR28][R6.64], P0 ;  /* 0x10400000060b7fae */ /* 0x0005e800081a101c */
[----:B------:R3:W-:Y:S01]  /*bcd0*/  LDGSTS.E [R11+0x10800], desc[UR28][R8.64], P0 ;  /* 0x10800000080b7fae */ /* 0x0007e200081a101c */
[C---:B-1----:R-:W-:Y:S02]  /*bce0*/  IADD3 R4, P5, PT, R77.reuse, R230, RZ ;  /* 0x000000e64d047210 */ /* 0x042fe40007fbe0ff */
[----:B--2---:R-:W-:-:S03]  /*bcf0*/  IADD3 R6, P4, PT, R77, R208, RZ ;  /* 0x000000d04d067210 */ /* 0x004fc60007f9e0ff */
[----:B------:R-:W-:Y:S01]  /*bd00*/  IMAD.X R5, R75, 0x1, R231, P5 ;  /* 0x000000014b057824 */ /* 0x000fe200028e06e7 */
[----:B---3--:R-:W-:Y:S01]  /*bd10*/  IADD3 R8, P5, PT, R77, R216, RZ ;  /* 0x000000d84d087210 */ /* 0x008fe20007fbe0ff */
[----:B------:R-:W-:-:S03]  /*bd20*/  IMAD.X R7, R75, 0x1, R209, P4 ;  /* 0x000000014b077824 */ /* 0x000fc600020e06d1 */
        /* <DEDUP_REMOVED lines=15> */
[----:B------:R-:W-:Y:S02]  /*be20*/  IMAD.X R5, R75, 0x1, R219, P5 ;  /* 0x000000014b057824 */ /* 0x000fe400028e06db */
[----:B------:R-:W-:Y:S01]  /*be30*/  VIADD R13, R10, UR7 ;  /* 0x000000070a0d7c36 */ /* 0x000fe20008000000 */
[----:B---3--:R-:W-:Y:S01]  /*be40*/  IADD3 R8, P6, PT, R77, R234, RZ ;  /* 0x000000ea4d087210 */ /* 0x008fe20007fde0ff */
[C---:B------:R-:W-:Y:S01]  /*be50*/  IMAD.X R7, R75.reuse, 0x1, R227, P4 ;  /* 0x000000014b077824 */ /* 0x040fe200020e06e3 */
[----:B------:R1:W-:Y:S01]  /*be60*/  LDGSTS.E [R15+0x10600], desc[UR28][R4.64], P0 ;  /* 0x10600000040f7fae */ /* 0x0003e200081a101c */
[----:B------:R-:W-:Y:S02]  /*be70*/  USEL UR7, URZ, 0x1, !UP1 ;  /* 0x00000001ff077887 */ /* 0x000fe4000c800000 */
[----:B------:R-:W-:Y:S01]  /*be80*/  IMAD.X R9, R75, 0x1, R235, P6 ;  /* 0x000000014b097824 */ /* 0x000fe200030e06eb */
[----:B------:R2:W-:Y:S01]  /*be90*/  LDGSTS.E [R15+0x10a00], desc[UR28][R6.64], P0 ;  /* 0x10a00000060f7fae */ /* 0x0005e200081a101c */
[----:B------:R-:W-:Y:S01]  /*bea0*/  IADD3 R10, P6, PT, R77, R236, RZ ;  /* 0x000000ec4d0a7210 */ /* 0x000fe20007fde0ff */
[----:B------:R-:W-:-:S02]  /*beb0*/  ULOP3.LUT UR7, UR4, UR7, URZ, 0x3c, !UPT ;  /* 0x0000000704077292 */ /* 0x000fc4000f8e3cff */
[----:B------:R3:W-:Y:S02]  /*bec0*/  LDGSTS.E [R15+0x10e00], desc[UR28][R8.64], P0 ;  /* 0x10e00000080f7fae */ /* 0x0007e400081a101c */
[----:B------:R-:W-:Y:S01]  /*bed0*/  IMAD.X R11, R75, 0x1, R237, P6 ;  /* 0x000000014b0b7824 */ /* 0x000fe200030e06ed */
[C---:B-1----:R-:W-:Y:S02]  /*bee0*/  IADD3 R4, P5, PT, R77.reuse, R212, RZ ;  /* 0x000000d44d047210 */ /* 0x042fe40007fbe0ff */
[----:B--2---:R-:W-:-:S03]  /*bef0*/  IADD3 R6, P4, PT, R77, R220, RZ ;  /* 0x000000dc4d067210 */ /* 0x004fc60007f9e0ff */
[----:B------:R-:W-:Y:S01]  /*bf00*/  IMAD.X R5, R75, 0x1, R213, P5 ;  /* 0x000000014b057824 */ /* 0x000fe200028e06d5 */
[----:B---3--:R-:W-:Y:S01]  /*bf10*/  IADD3 R8, P5, PT, R77, R228, RZ ;  /* 0x000000e44d087210 */ /* 0x008fe20007fbe0ff */
[----:B------:R-:W-:-:S03]  /*bf20*/  IMAD.X R7, R75, 0x1, R221, P4 ;  /* 0x000000014b077824 */ /* 0x000fc600020e06dd */
[----:B------:R1:W-:Y:S01]  /*bf30*/  LDGSTS.E [R13+0x10300], desc[UR28][R4.64], P0 ;  /* 0x10300000040d7fae */ /* 0x0003e200081a101c */
[----:B------:R-:W-:Y:S01]  /*bf40*/  IADD3 R77, P4, PT, R77, R70, RZ ;  /* 0x000000464d4d7210 */ /* 0x000fe20007f9e0ff */
[C---:B------:R-:W-:Y:S02]  /*bf50*/  IMAD.X R9, R75.reuse, 0x1, R229, P5 ;  /* 0x000000014b097824 */ /* 0x040fe400028e06e5 */
[----:B------:R2:W-:Y:S01]  /*bf60*/  LDGSTS.E [R13+0x10700], desc[UR28][R6.64], P0 ;  /* 0x10700000060d7fae */ /* 0x0005e200081a101c */
[----:B------:R-:W-:Y:S01]  /*bf70*/  IADD3 R74, P5, PT, R74, R68, RZ ;  /* 0x000000444a4a7210 */ /* 0x000fe20007fbe0ff */
[----:B------:R-:W-:Y:S02]  /*bf80*/  IMAD.X R75, R75, 0x1, R71, P4 ;  /* 0x000000014b4b7824 */ /* 0x000fe400020e0647 */
[----:B------:R2:W-:Y:S02]  /*bf90*/  LDGSTS.E [R13+0x10b00], desc[UR28][R8.64], P0 ;  /* 0x10b00000080d7fae */ /* 0x0005e400081a101c */
[----:B------:R-:W-:-:S02]  /*bfa0*/  IMAD.X R73, R73, 0x1, R69, P5 ;  /* 0x0000000149497824 */ /* 0x000fc400028e0645 */
[----:B------:R2:W-:Y:S01]  /*bfb0*/  LDGSTS.E [R13+0x10f00], desc[UR28][R10.64], P0 ;  /* 0x10f000000a0d7fae */ /* 0x0005e200081a101c */
[----:B------:R-:W-:Y:S01]  /*bfc0*/  ISETP.NE.U32.AND P0, PT, R238, R187, PT ;  /* 0x000000bbee00720c */ /* 0x000fe20003f05070 */
[----:B-1----:R-:W-:Y:S02]  /*bfd0*/  IMAD.U32 R4, RZ, RZ, UR4 ;  /* 0x00000004ff047e24 */ /* 0x002fe4000f8e00ff */
[----:B------:R-:W0:Y:S10]  /*bfe0*/  LDGDEPBAR ;  /* 0x00000000000079af */ /* 0x000e340000000000 */
[----:B--2---:R-:W-:Y:S05]  /*bff0*/  @P0 BRA `(.L_x_17) ;  /* 0xffffffd800140947 */ /* 0x004fea000383ffff */
.L_x_14:
[----:B------:R-:W2:Y:S01]  /*c000*/  LDL.LU R7, [R1+0x10] ;  /* 0x0000100001077983 */ /* 0x000ea20000300800 */
[----:B------:R-:W2:Y:S01]  /*c010*/  LDCU.128 UR12, c[0x0][0x390] ;  /* 0x00007200ff0c77ac */ /* 0x000ea20008000c00 */
[C---:B------:R-:W-:Y:S02]  /*c020*/  VIADD R5, R0.reuse, 0x2 ;  /* 0x0000000200057836 */ /* 0x040fe40000000000 */
[C---:B------:R-:W-:Y:S01]  /*c030*/  VIADD R6, R0.reuse, 0x1 ;  /* 0x0000000100067836 */ /* 0x040fe20000000000 */
[----:B------:R-:W1:Y:S01]  /*c040*/  LDCU UR6, c[0x0][0x3b8] ;  /* 0x00007700ff0677ac */ /* 0x000e620008000800 */
[C---:B------:R-:W-:Y:S02]  /*c050*/  VIADD R3, R0.reuse, 0x3 ;  /* 0x0000000300037836 */ /* 0x040fe40000000000 */
[C---:B------:R-:W-:Y:S01]  /*c060*/  VIADD R99, R0.reuse, 0x4 ;  /* 0x0000000400637836 */ /* 0x040fe20000000000 */
[----:B------:R-:W3:Y:S01]  /*c070*/  LDCU UR5, c[0x0][0x3b4] ;  /* 0x00007680ff0577ac */ /* 0x000ee20008000800 */
[----:B-1----:R-:W-:Y:S01]  /*c080*/  IMAD R4, R0, UR6, RZ ;  /* 0x0000000600047c24 */ /* 0x002fe2000f8e02ff */
[C---:B--2---:R-:W-:Y:S01]  /*c090*/  ISETP.GE.AND P0, PT, R7.reuse, UR14, PT ;  /* 0x0000000e07007c0c */ /* 0x044fe2000bf06270 */
[----:B---3--:R-:W-:-:S03]  /*c0a0*/  IMAD R2, R7, UR5, RZ ;  /* 0x0000000507027c24 */ /* 0x008fc6000f8e02ff */
[----:B------:R-:W-:Y:S01]  /*c0b0*/  ISETP.LT.AND P3, PT, R5, UR15, !P0 ;  /* 0x0000000f05007c0c */ /* 0x000fe2000c761270 */
[----:B------:R-:W-:Y:S01]  /*c0c0*/  VIADD R5, R4, UR6 ;  /* 0x0000000604057c36 */ /* 0x000fe20008000000 */
[----:B------:R-:W-:Y:S02]  /*c0d0*/  ISETP.LT.AND P4, PT, R6, UR15, !P0 ;  /* 0x0000000f06007c0c */ /* 0x000fe4000c781270 */
[----:B------:R-:W-:Y:S01]  /*c0e0*/  ISETP.LT.AND P6, PT, R3, UR15, !P0 ;  /* 0x0000000f03007c0c */ /* 0x000fe2000c7c1270 */
[----:B------:R-:W-:Y:S01]  /*c0f0*/  VIADD R6, R5, UR6 ;  /* 0x0000000605067c36 */ /* 0x000fe20008000000 */
[----:B------:R-:W-:-:S03]  /*c100*/  LEA R3, P5, R2, UR12, 0x2 ;  /* 0x0000000c02037c11 */ /* 0x000fc6000f8a10ff */
[----:B------:R-:W-:Y:S01]  /*c110*/  VIADD R7, R6, UR6 ;  /* 0x0000000606077c36 */ /* 0x000fe20008000000 */
[----:B------:R-:W-:Y:S09]  /*c120*/  @!P2 BRA `(.L_x_18) ;  /* 0x000000000010a947 */ /* 0x000ff20003800000 */
[----:B------:R-:W-:-:S06]  /*c130*/  USHF.L.U32 UR4, UR4, 0x1f, URZ ;  /* 0x0000001f04047899 */ /* 0x000fcc00080006ff */
[----:B------:R-:W-:-:S04]  /*c140*/  IMAD.U32 R8, RZ, RZ, UR4 ;  /* 0x00000004ff087e24 */ /* 0x000fc8000f8e00ff */
[----:B------:R-:W1:Y:S02]  /*c150*/  SYNCS.PHASECHK.TRANS64.TRYWAIT P2, [UR11], R8 ;  /* 0x00000008ff0075a7 */ /* 0x000e64000804110b */
[----:B-1----:R-:W-:Y:S05]  /*c160*/  @!P2 BRA `(.L_x_19) ;  /* 0x0000001800dca947 */ /* 0x002fea0003800000 */
.L_x_18:
[----:B------:R-:W-:-:S04]  /*c170*/  DEPBAR.LE SB0, 0x0 ;  /* 0x000080000000791a */ /* 0x000fc80000000000 */
[----:B------:R-:W-:Y:S01]  /*c180*/  BAR.SYNC.DEFER_BLOCKING 0x0 ;  /* 0x0000000000007b1d */ /* 0x000fe20000010000 */
[----:B------:R-:W-:Y:S01]  /*c190*/  VIADD R8, R7, UR6 ;  /* 0x0000000607087c36 */ /* 0x000fe20008000000 */
[----:B------:R-:W-:Y:S01]  /*c1a0*/  LEA.HI.X.SX32 R2, R2, UR13, 0x2, P5 ;  /* 0x0000000d02027c11 */ /* 0x000fe2000a8f16ff */
[----:B------:R-:W-:Y:S01]  /*c1b0*/  VIADD R101, R0, 0x5 ;  /* 0x0000000500657836 */ /* 0x000fe20000000000 */
[CC--:B------:R-:W-:Y:S01]  /*c1c0*/  LEA R70, P2, R5.reuse, R3.reuse, 0x2 ;  /* 0x0000000305467211 */ /* 0x0c0fe200078410ff */
[----:B------:R-:W-:Y:S01]  /*c1d0*/  VIADD R79, R8, UR6 ;  /* 0x00000006084f7c36 */ /* 0x000fe20008000000 */
[-C--:B------:R-:W-:Y:S01]  /*c1e0*/  LEA R68, P5, R4, R3.reuse, 0x2 ;  /* 0x0000000304447211 */ /* 0x080fe200078a10ff */
[----:B------:R-:W-:Y:S01]  /*c1f0*/  VIADD R102, R0, 0x6 ;  /* 0x0000000600667836 */ /* 0x000fe20000000000 */
[----:B------:R-:W-:Y:S01]  /*c200*/  LEA.HI.X.SX32 R71, R5, R2, 0x2, P2 ;  /* 0x0000000205477211 */ /* 0x000fe200010f16ff */
[----:B------:R-:W-:Y:S01]  /*c210*/  VIADD R81, R79, UR6 ;  /* 0x000000064f517c36 */ /* 0x000fe20008000000 */
[----:B------:R-:W-:-:S02]  /*c220*/  LEA R74, P2, R7, R3, 0x2 ;  /* 0x00000003074a7211 */ /* 0x000fc400078410ff */
[-C--:B------:R-:W-:Y:S01]  /*c230*/  LEA.HI.X.SX32 R69, R4, R2.reuse, 0x2, P5 ;  /* 0x0000000204457211 */ /* 0x080fe200028f16ff */
[----:B------:R-:W-:Y:S01]  /*c240*/  VIADD R83, R81, UR6 ;  /* 0x0000000651537c36 */ /* 0x000fe20008000000 */
[-C--:B------:R-:W-:Y:S02]  /*c250*/  LEA.HI.X.SX32 R75, R7, R2.reuse, 0x2, P2 ;  /* 0x00000002074b7211 */ /* 0x080fe400010f16ff */
[-C--:B------:R-:W-:Y:S01]  /*c260*/  LEA R80, P2, R81, R3.reuse, 0x2 ;  /* 0x0000000351507211 */ /* 0x080fe200078410ff */
[----:B------:R-:W-:Y:S01]  /*c270*/  VIADD R85, R83, UR6 ;  /* 0x0000000653557c36 */ /* 0x000fe20008000000 */
[CC--:B------:R-:W-:Y:S02]  /*c280*/  LEA R72, P5, R6.reuse, R3.reuse, 0x2 ;  /* 0x0000000306487211 */ /* 0x0c0fe400078a10ff */
[-C--:B------:R-:W-:Y:S01]  /*c290*/  LEA.HI.X.SX32 R81, R81, R2.reuse, 0x2, P2 ;  /* 0x0000000251517211 */ /* 0x080fe200010f16ff */
[C---:B------:R-:W-:Y:S01]  /*c2a0*/  VIADD R87, R85.reuse, UR6 ;  /* 0x0000000655577c36 */ /* 0x040fe20008000000 */
[----:B------:R-:W-:Y:S01]  /*c2b0*/  LEA R84, P2, R85, R3, 0x2 ;  /* 0x0000000355547211 */ /* 0x000fe200078410ff */
[----:B------:R-:W1:Y:S02]  /*c2c0*/  @!P1 SYNCS.CCTL.IV [UR9+0x16000] ;  /* 0x01600000ff0099b1 */ /* 0x000e640008000009 */
[----:B-1----:R-:W-:Y:S01]  /*c2d0*/  BAR.SYNC.DEFER_BLOCKING 0x0 ;  /* 0x0000000000007b1d */ /* 0x002fe20000010000 */
[----:B------:R-:W-:Y:S01]  /*c2e0*/  VIADD R89, R87, UR6 ;  /* 0x0000000657597c36 */ /* 0x000fe20008000000 */
[----:B------:R-:W-:-:S02]  /*c2f0*/  LEA.HI.X.SX32 R73, R6, R2, 0x2, P5 ;  /* 0x0000000206497211 */ /* 0x000fc400028f16ff */
[-C--:B------:R-:W-:Y:S01]  /*c300*/  LEA.HI.X.SX32 R85, R85, R2.reuse, 0x2, P2 ;  /* 0x0000000255557211 */ /* 0x080fe200010f16ff */
[C---:B------:R-:W-:Y:S01]  /*c310*/  VIADD R91, R89.reuse, UR6 ;  /* 0x00000006595b7c36 */ /* 0x040fe20008000000 */
[----:B------:R-:W-:Y:S02]  /*c320*/  LEA R88, P2, R89, R3, 0x2 ;  /* 0x0000000359587211 */ /* 0x000fe400078410ff */
[----:B------:R-:W-:Y:S01]  /*c330*/  ISETP.LT.AND P5, PT, R0, UR15, !P0 ;  /* 0x0000000f00007c0c */ /* 0x000fe2000c7a1270 */
[----:B------:R-:W-:Y:S01]  /*c340*/  VIADD R93, R91, UR6 ;  /* 0x000000065b5d7c36 */ /* 0x000fe20008000000 */
[----:B------:R-:W-:-:S03]  /*c350*/  LEA.HI.X.SX32 R89, R89, R2, 0x2, P2 ;  /* 0x0000000259597211 */ /* 0x000fc600010f16ff */
[C---:B------:R-:W-:Y:S01]  /*c360*/  VIADD R95, R93.reuse, UR6 ;  /* 0x000000065d5f7c36 */ /* 0x040fe20008000000 */
[----:B------:R-:W-:-:S03]  /*c370*/  LEA R92, P2, R93, R3, 0x2 ;  /* 0x000000035d5c7211 */ /* 0x000fc600078410ff */
[----:B------:R-:W-:Y:S01]  /*c380*/  VIADD R97, R95, UR6 ;  /* 0x000000065f617c36 */ /* 0x000fe20008000000 */
[----:B------:R-:W-:-:S03]  /*c390*/  LEA.HI.X.SX32 R93, R93, R2, 0x2, P2 ;  /* 0x000000025d5d7211 */ /* 0x000fc600010f16ff */
[C---:B------:R-:W-:Y:S01]  /*c3a0*/  VIADD R100, R97.reuse, UR6 ;  /* 0x0000000661647c36 */ /* 0x040fe20008000000 */
[CC--:B------:R-:W-:Y:S01]  /*c3b0*/  LEA R96, P2, R97.reuse, R3.reuse, 0x2 ;  /* 0x0000000361607211 */ /* 0x0c0fe200078410ff */
[----:B------:R-:W1:Y:S01]  /*c3c0*/  @!P1 SYNCS.CCTL.IV [UR9+0x16008] ;  /* 0x01600800ff0099b1 */ /* 0x000e620008000009 */
[CC--:B------:R-:W-:Y:S02]  /*c3d0*/  LEA R76, P1, R8.reuse, R3.reuse, 0x2 ;  /* 0x00000003084c7211 */ /* 0x0c0fe400078210ff */
[-C--:B------:R-:W-:Y:S02]  /*c3e0*/  LEA.HI.X.SX32 R97, R97, R2.reuse, 0x2, P2 ;  /* 0x0000000261617211 */ /* 0x080fe400010f16ff */
[-C--:B------:R-:W-:Y:S02]  /*c3f0*/  LEA.HI.X.SX32 R77, R8, R2.reuse, 0x2, P1 ;  /* 0x00000002084d7211 */ /* 0x080fe400008f16ff */
[----:B------:R-:W-:Y:S01]  /*c400*/  LEA R78, P1, R79, R3, 0x2 ;  /* 0x000000034f4e7211 */ /* 0x000fe200078210ff */
[----:B------:R-:W2:Y:S01]  /*c410*/  LDTM.x64 R4, tmem[UR10] ;  /* 0x0000000a000479ee */ /* 0x000ea20008340000 */
[----:B------:R-:W-:Y:S01]  /*c420*/  ISETP.LT.AND P2, PT, R99, UR15, !P0 ;  /* 0x0000000f63007c0c */ /* 0x000fe2000c741270 */
[----:B------:R-:W-:Y:S01]  /*c430*/  NOP ;  /* 0x0000000000007918 */ /* 0x000fe20000000000 */
[----:B------:R-:W-:-:S02]  /*c440*/  LEA.HI.X.SX32 R79, R79, R2, 0x2, P1 ;  /* 0x000000024f4f7211 */ /* 0x000fc400008f16ff */
[----:B------:R-:W-:-:S04]  /*c450*/  LEA R82, P1, R83, R3, 0x2 ;  /* 0x0000000353527211 */ /* 0x000fc800078210ff */
[----:B------:R-:W-:Y:S02]  /*c460*/  LEA.HI.X.SX32 R83, R83, R2, 0x2, P1 ;  /* 0x0000000253537211 */ /* 0x000fe400008f16ff */
[----:B------:R-:W-:-:S04]  /*c470*/  LEA R86, P1, R87, R3, 0x2 ;  /* 0x0000000357567211 */ /* 0x000fc800078210ff */
[----:B------:R-:W-:Y:S02]  /*c480*/  LEA.HI.X.SX32 R87, R87, R2, 0x2, P1 ;  /* 0x0000000257577211 */ /* 0x000fe400008f16ff */
[----:B------:R-:W-:-:S04]  /*c490*/  LEA R90, P1, R91, R3, 0x2 ;  /* 0x000000035b5a7211 */ /* 0x000fc800078210ff */
[-C--:B------:R-:W-:Y:S02]  /*c4a0*/  LEA.HI.X.SX32 R91, R91, R2.reuse, 0x2, P1 ;  /* 0x000000025b5b7211 */ /* 0x080fe400008f16ff */
[CC--:B------:R-:W-:Y:S01]  /*c4b0*/  LEA R94, P1, R95.reuse, R3.reuse, 0x2 ;  /* 0x000000035f5e7211 */ /* 0x0c0fe200078210ff */
[----:B--2---:R2:W-:Y:S01]  /*c4c0*/  @P5 STG.E desc[UR28][R68.64], R4 ;  /* 0x0000000444005986 */ /* 0x0045e2000c10191c */
[----:B------:R-:W-:Y:S01]  /*c4d0*/  ISETP.LT.AND P5, PT, R102, UR15, !P0 ;  /* 0x0000000f66007c0c */ /* 0x000fe2000c7a1270 */
[----:B------:R-:W-:Y:S01]  /*c4e0*/  VIADD R102, R0, 0x8 ;  /* 0x0000000800667836 */ /* 0x000fe20000000000 */
[----:B------:R-:W-:Y:S01]  /*c4f0*/  LEA.HI.X.SX32 R95, R95, R2, 0x2, P1 ;  /* 0x000000025f5f7211 */ /* 0x000fe200008f16ff */
[----:B------:R3:W-:Y:S01]  /*c500*/  @P4 STG.E desc[UR28][R70.64], R5 ;  /* 0x0000000546004986 */ /* 0x0007e2000c10191c */
[----:B------:R-:W-:-:S03]  /*c510*/  LEA R98, P1, R100, R3, 0x2 ;  /* 0x0000000364627211 */ /* 0x000fc600078210ff */
[----:B------:R4:W-:Y:S01]  /*c520*/  @P3 STG.E desc[UR28][R72.64], R6 ;  /* 0x0000000648003986 */ /* 0x0009e2000c10191c */
[C---:B------:R-:W-:Y:S01]  /*c530*/  LEA.HI.X.SX32 R99, R100.reuse, R2, 0x2, P1 ;  /* 0x0000000264637211 */ /* 0x040fe200008f16ff */
[----:B------:R-:W-:Y:S01]  /*c540*/  VIADD R100, R100, UR6 ;  /* 0x0000000664647c36 */ /* 0x000fe20008000000 */
[----:B------:R-:W-:Y:S01]  /*c550*/  ISETP.LT.AND P1, PT, R101, UR15, !P0 ;  /* 0x0000000f65007c0c */ /* 0x000fe2000c721270 */
[----:B------:R-:W-:Y:S01]  /*c560*/  VIADD R101, R0, 0x7 ;  /* 0x0000000700657836 */ /* 0x000fe20000000000 */
[----:B------:R-:W-:Y:S01]  /*c570*/  ISETP.LT.AND P3, PT, R102, UR15, !P0 ;  /* 0x0000000f66007c0c */ /* 0x000fe2000c761270 */
[C---:B--2---:R-:W-:Y:S01]  /*c580*/  VIADD R4, R0.reuse, 0xb ;  /* 0x0000000b00047836 */ /* 0x044fe20000000000 */
[----:B------:R2:W-:Y:S01]  /*c590*/  @P6 STG.E desc[UR28][R74.64], R7 ;  /* 0x000000074a006986 */ /* 0x0005e2000c10191c */
[C---:B------:R-:W-:Y:S01]  /*c5a0*/  VIADD R68, R0.reuse, 0xa ;  /* 0x0000000a00447836 */ /* 0x040fe20000000000 */
[----:B------:R-:W-:Y:S01]  /*c5b0*/  ISETP.LT.AND P4, PT, R101, UR15, !P0 ;  /* 0x0000000f65007c0c */ /* 0x000fe2000c781270 */
[C---:B------:R-:W-:Y:S01]  /*c5c0*/  VIADD R101, R0.reuse, 0x9 ;  /* 0x0000000900657836 */ /* 0x040fe20000000000 */
[----:B------:R5:W-:Y:S01]  /*c5d0*/  @P2 STG.E desc[UR28][R76.64], R8 ;  /* 0x000000084c002986 */ /* 0x000be2000c10191c */
[----:B---3--:R-:W-:Y:S01]  /*c5e0*/  VIADD R5, R0, 0xc ;  /* 0x0000000c00057836 */ /* 0x008fe20000000000 */
[----:B------:R-:W-:Y:S01]  /*c5f0*/  ISETP.LT.AND P2, PT, R68, UR15, !P0 ;  /* 0x0000000f44007c0c */ /* 0x000fe2000c741270 */
[----:B----4-:R-:W-:Y:S01]  /*c600*/  VIADD R6, R0, 0x14 ;  /* 0x0000001400067836 */ /* 0x010fe20000000000 */
[----:B------:R-:W-:Y:S01]  /*c610*/  ISETP.LT.AND P6, PT, R101, UR15, !P0 ;  /* 0x0000000f65007c0c */ /* 0x000fe2000c7c1270 */
[----:B------:R3:W-:Y:S01]  /*c620*/  @P1 STG.E desc[UR28][R78.64], R9 ;  /* 0x000000094e001986 */ /* 0x0007e2000c10191c */
[----:B------:R-:W-:Y:S01]  /*c630*/  ISETP.LT.AND P1, PT, R4, UR15, !P0 ;  /* 0x0000000f04007c0c */ /* 0x000fe2000c721270 */
[----:B------:R-:W-:-:S02]  /*c640*/  VIADD R4, R0, 0xd ;  /* 0x0000000d00047836 */ /* 0x000fc40000000000 */
[----:B------:R4:W-:Y:S01]  /*c650*/  @P5 STG.E desc[UR28][R80.64], R10 ;  /* 0x0000000a50005986 */ /* 0x0009e2000c10191c */
[----:B------:R-:W-:Y:S01]  /*c660*/  ISETP.LT.AND P5, PT, R5, UR15, !P0 ;  /* 0x0000000f05007c0c */ /* 0x000fe2000c7a1270 */
[----:B------:R-:W-:Y:S02]  /*c670*/  VIADD R5, R0, 0xe ;  /* 0x0000000e00057836 */ /* 0x000fe40000000000 */
[----:B------:R1:W-:Y:S01]  /*c680*/  @P4 STG.E desc[UR28][R82.64], R11 ;  /* 0x0000000b52004986 */ /* 0x0003e2000c10191c */
[----:B------:R-:W-:Y:S01]  /*c690*/  ISETP.LT.AND P4, PT, R4, UR15, !P0 ;  /* 0x0000000f04007c0c */ /* 0x000fe2000c781270 */
[C---:B------:R-:W-:Y:S02]  /*c6a0*/  VIADD R4, R0.reuse, 0xf ;  /* 0x0000000f00047836 */ /* 0x040fe40000000000 */
[----:B------:R1:W-:Y:S01]  /*c6b0*/  @P3 STG.E desc[UR28][R84.64], R12 ;  /* 0x0000000c54003986 */ /* 0x0003e2000c10191c */
[----:B------:R-:W-:Y:S01]  /*c6c0*/  ISETP.LT.AND P3, PT, R5, UR15, !P0 ;  /* 0x0000000f05007c0c */ /* 0x000fe2000c761270 */
[----:B------:R-:W-:-:S02]  /*c6d0*/  VIADD R5, R0, 0x10 ;  /* 0x0000001000057836 */ /* 0x000fc40000000000 */
[----:B------:R1:W-:Y:S01]  /*c6e0*/  @P6 STG.E desc[UR28][R86.64], R13 ;  /* 0x0000000d56006986 */ /* 0x0003e2000c10191c */
[----:B------:R-:W-:Y:S01]  /*c6f0*/  ISETP.LT.AND P6, PT, R4, UR15, !P0 ;  /* 0x0000000f04007c0c */ /* 0x000fe2000c7c1270 */
[C---:B------:R-:W-:Y:S02]  /*c700*/  VIADD R4, R0.reuse, 0x11 ;  /* 0x0000001100047836 */ /* 0x040fe40000000000 */
[----:B------:R-:W-:Y:S01]  /*c710*/  @P2 STG.E desc[UR28][R88.64], R14 ;  /* 0x0000000e58002986 */ /* 0x000fe2000c10191c */
[----:B------:R-:W-:Y:S01]  /*c720*/  ISETP.LT.AND P2, PT, R5, UR15, !P0 ;  /* 0x0000000f05007c0c */ /* 0x000fe2000c741270 */
[----:B------:R-:W-:Y:S02]  /*c730*/  VIADD R5, R0, 0x12 ;  /* 0x0000001200057836 */ /* 0x000fe40000000000 */
[----:B------:R-:W-:Y:S01]  /*c740*/  @P1 STG.E desc[UR28][R90.64], R15 ;  /* 0x0000000f5a001986 */ /* 0x000fe2000c10191c */
[----:B------:R-:W-:Y:S01]  /*c750*/  ISETP.LT.AND P1, PT, R4, UR15, !P0 ;  /* 0x0000000f04007c0c */ /* 0x000fe2000c721270 */
[----:B------:R-:W-:-:S02]  /*c760*/  VIADD R4, R0, 0x13 ;  /* 0x0000001300047836 */ /* 0x000fc40000000000 */
[----:B------:R1:W-:Y:S01]  /*c770*/  @P5 STG.E desc[UR28][R92.64], R16 ;  /* 0x000000105c005986 */ /* 0x0003e2000c10191c */
[----:B--2---:R-:W-:Y:S01]  /*c780*/  VIADD R7, R100, UR6 ;  /* 0x0000000664077c36 */ /* 0x004fe20008000000 */
[----:B------:R-:W-:Y:S01]  /*c790*/  ISETP.LT.AND P5, PT, R5, UR15, !P0 ;  /* 0x0000000f05007c0c */ /* 0x000fe2000c7a1270 */
[----:B-----5:R-:W-:Y:S01]  /*c7a0*/  VIADD R8, R0, 0x15 ;  /* 0x0000001500087836 */ /* 0x020fe20000000000 */
[----:B------:R-:W-:Y:S01]  /*c7b0*/  @P4 STG.E desc[UR28][R94.64], R17 ;  /* 0x000000115e004986 */ /* 0x000fe2000c10191c */
[----:B------:R-:W-:Y:S01]  /*c7c0*/  ISETP.LT.AND P4, PT, R4, UR15, !P0 ;  /* 0x0000000f04007c0c */ /* 0x000fe2000c781270 */
[----:B---3--:R-:W-:Y:S02]  /*c7d0*/  VIADD R9, R7, UR6 ;  /* 0x0000000607097c36 */ /* 0x008fe40008000000 */
[----:B------:R-:W-:Y:S01]  /*c7e0*/  @P3 STG.E desc[UR28][R96.64], R18 ;  /* 0x0000001260003986 */ /* 0x000fe2000c10191c */
[----:B------:R-:W-:Y:S01]  /*c7f0*/  LEA R4, P3, R100, R3, 0x2 ;  /* 0x0000000364047211 */ /* 0x000fe200078610ff */
[----:B----4-:R-:W-:-:S02]  /*c800*/  VIADD R10, R0, 0x16 ;  /* 0x00000016000a7836 */ /* 0x010fc40000000000 */
[----:B------:R-:W-:Y:S01]  /*c810*/  @P6 STG.E desc[UR28][R98.64], R19 ;  /* 0x0000001362006986 */ /* 0x000fe2000c10191c */
[-C--:B------:R-:W-:Y:S01]  /*c820*/  LEA.HI.X.SX32 R5, R100, R2.reuse, 0x2, P3 ;  /* 0x0000000264057211 */ /* 0x080fe200018f16ff */
[----:B-1----:R-:W-:Y:S01]  /*c830*/  VIADD R11, R9, UR6 ;  /* 0x00000006090b7c36 */ /* 0x002fe20008000000 */
[----:B------:R-:W-:Y:S01]  /*c840*/  ISETP.LT.AND P3, PT, R6, UR15, !P0 ;  /* 0x0000000f06007c0c */ /* 0x000fe2000c761270 */
[----:B------:R-:W-:Y:S01]  /*c850*/  VIADD R12, R0, 0x17 ;  /* 0x00000017000c7836 */ /* 0x000fe20000000000 */
[CC--:B------:R-:W-:Y:S01]  /*c860*/  LEA R6, P6, R7.reuse, R3.reuse, 0x2 ;  /* 0x0000000307067211 */ /* 0x0c0fe200078c10ff */
[----:B------:R1:W-:Y:S01]  /*c870*/  @P2 STG.E desc[UR28][R4.64], R20 ;  /* 0x0000001404002986 */ /* 0x0003e2000c10191c */
[----:B------:R-:W-:Y:S01]  /*c880*/  ISETP.LT.AND P2, PT, R8, UR15, !P0 ;  /* 0x0000000f08007c0c */ /* 0x000fe2000c741270 */
[C---:B------:R-:W-:Y:S01]  /*c890*/  VIADD R13, R0.reuse, 0x18 ;  /* 0x00000018000d7836 */ /* 0x040fe20000000000 */
[----:B------:R-:W-:Y:S01]  /*c8a0*/  LEA.HI.X.SX32 R7, R7, R2, 0x2, P6 ;  /* 0x0000000207077211 */ /* 0x000fe200030f16ff */
[----:B------:R-:W-:Y:S01]  /*c8b0*/  VIADD R16, R0, 0x3e ;  /* 0x0000003e00107836 */ /* 0x000fe20000000000 */
[----:B------:R-:W-:-:S03]  /*c8c0*/  LEA R8, P6, R9, R3, 0x2 ;  /* 0x0000000309087211 */ /* 0x000fc600078c10ff */
[----:B------:R2:W-:Y:S01]  /*c8d0*/  @P1 STG.E desc[UR28][R6.64], R21 ;  /* 0x0000001506001986 */ /* 0x0005e2000c10191c */
[-C--:B------:R-:W-:Y:S02]  /*c8e0*/  LEA.HI.X.SX32 R9, R9, R2.reuse, 0x2, P6 ;  /* 0x0000000209097211 */ /* 0x080fe400030f16ff */
[----:B------:R-:W-:Y:S01]  /*c8f0*/  ISETP.LT.AND P1, PT, R10, UR15, !P0 ;  /* 0x0000000f0a007c0c */ /* 0x000fe2000c721270 */
[C---:B-1----:R-:W-:Y:S01]  /*c900*/  VIADD R5, R11.reuse, UR6 ;  /* 0x000000060b057c36 */ /* 0x042fe20008000000 */
[-C--:B------:R-:W-:Y:S01]  /*c910*/  LEA R10, P6, R11, R3.reuse, 0x2 ;  /* 0x000000030b0a7211 */ /* 0x080fe200078c10ff */
[----:B------:R1:W-:Y:S01]  /*c920*/  @P5 STG.E desc[UR28][R8.64], R22 ;  /* 0x0000001608005986 */ /* 0x0003e2000c10191c */
[----:B------:R-:W-:Y:S01]  /*c930*/  ISETP.LT.AND P5, PT, R12, UR15, !P0 ;  /* 0x0000000f0c007c0c */ /* 0x000fe2000c7a1270 */
[----:B------:R-:W-:Y:S01]  /*c940*/  VIADD R12, R5, UR6 ;  /* 0x00000006050c7c36 */ /* 0x000fe20008000000 */
[----:B------:R-:W-:Y:S02]  /*c950*/  LEA.HI.X.SX32 R11, R11, R2, 0x2, P6 ;  /* 0x000000020b0b7211 */ /* 0x000fe400030f16ff */
[----:B------:R-:W-:-:S03]  /*c960*/  LEA R4, P6, R5, R3, 0x2 ;  /* 0x0000000305047211 */ /* 0x000fc600078c10ff */
[----:B------:R3:W-:Y:S01]  /*c970*/  @P4 STG.E desc[UR28][R10.64], R23 ;  /* 0x000000170a004986 */ /* 0x0007e2000c10191c */
[-C--:B------:R-:W-:Y:S02]  /*c980*/  LEA.HI.X.SX32 R5, R5, R2.reuse, 0x2, P6 ;  /* 0x0000000205057211 */ /* 0x080fe400030f16ff */
[-C--:B--2---:R-:W-:Y:S01]  /*c990*/  LEA R6, P6, R12, R3.reuse, 0x2 ;  /* 0x000000030c067211 */ /* 0x084fe200078c10ff */
[----:B-1----:R-:W-:Y:S01]  /*c9a0*/  VIADD R8, R0, 0x19 ;  /* 0x0000001900087836 */ /* 0x002fe20000000000 */
[----:B------:R-:W-:Y:S01]  /*c9b0*/  ISETP.LT.AND P4, PT, R13, UR15, !P0 ;  /* 0x0000000f0d007c0c */ /* 0x000fe2000c781270 */
[C---:B------:R-:W-:Y:S01]  /*c9c0*/  VIADD R9, R12.reuse, UR6 ;  /* 0x000000060c097c36 */ /* 0x040fe20008000000 */
[-C--:B------:R-:W-:Y:S01]  /*c9d0*/  LEA.HI.X.SX32 R7, R12, R2.reuse, 0x2, P6 ;  /* 0x000000020c077211 */ /* 0x080fe200030f16ff */
[----:B------:R1:W-:Y:S01]  /*c9e0*/  @P3 STG.E desc[UR28][R4.64], R24 ;  /* 0x0000001804003986 */ /* 0x0003e2000c10191c */
[----:B------:R-:W-:Y:S01]  /*c9f0*/  ISETP.LT.AND P3, PT, R8, UR15, !P0 ;  /* 0x0000000f08007c0c */ /* 0x000fe2000c761270 */
[C---:B------:R-:W-:Y:S01]  /*ca00*/  VIADD R12, R0.reuse, 0x1a ;  /* 0x0000001a000c7836 */ /* 0x040fe20000000000 */
[C---:B------:R-:W-:Y:S01]  /*ca10*/  LEA R8, P6, R9.reuse, R3, 0x2 ;  /* 0x0000000309087211 */ /* 0x040fe200078c10ff */
[C---:B---3--:R-:W-:Y:S01]  /*ca20*/  VIADD R11, R9.reuse, UR6 ;  /* 0x00000006090b7c36 */ /* 0x048fe20008000000 */
[----:B------:R2:W-:Y:S01]  /*ca30*/  @P2 STG.E desc[UR28][R6.64], R25 ;  /* 0x0000001906002986 */ /* 0x0005e2000c10191c */
[----:B------:R-:W-:Y:S01]  /*ca40*/  VIADD R13, R0, 0x1b ;  /* 0x0000001b000d7836 */ /* 0x000fe20000000000 */
[----:B------:R-:W-:-:S02]  /*ca50*/  LEA.HI.X.SX32 R9, R9, R2, 0x2, P6 ;  /* 0x0000000209097211 */ /* 0x000fc400030f16ff */
[----:B------:R-:W-:Y:S01]  /*ca60*/  ISETP.LT.AND P2, PT, R12, UR15, !P0 ;  /* 0x0000000f0c007c0c */ /* 0x000fe2000c741270 */
[C---:B------:R-:W-:Y:S01]  /*ca70*/  VIADD R12, R11.reuse, UR6 ;  /* 0x000000060b0c7c36 */ /* 0x040fe20008000000 */
[-C--:B------:R-:W-:Y:S01]  /*ca80*/  LEA R10, P6, R11, R3.reuse, 0x2 ;  /* 0x000000030b0a7211 */ /* 0x080fe200078c10ff */
[----:B------:R3:W-:Y:S01]  /*ca90*/  @P1 STG.E desc[UR28][R8.64], R26 ;  /* 0x0000001a08001986 */ /* 0x0007e2000c10191c */
[----:B------:R-:W-:Y:S01]  /*caa0*/  ISETP.LT.AND P1, PT, R13, UR15, !P0 ;  /* 0x0000000f0d007c0c */ /* 0x000fe2000c721270 */
[----:B------:R-:W-:Y:S01]  /*cab0*/  VIADD R13, R0, 0x1e ;  /* 0x0000001e000d7836 */ /* 0x000fe20000000000 */
[-C--:B------:R-:W-:Y:S02]  /*cac0*/  LEA.HI.X.SX32 R11, R11, R2.reuse, 0x2, P6 ;  /* 0x000000020b0b7211 */ /* 0x080fe400030f16ff */
[-C--:B-1----:R-:W-:Y:S01]  /*cad0*/  LEA R4, P6, R12, R3.reuse, 0x2 ;  /* 0x000000030c047211 */ /* 0x082fe200078c10ff */
[----:B--2---:R-:W-:Y:S02]  /*cae0*/  VIADD R6, R0, 0x1c ;  /* 0x0000001c00067836 */ /* 0x004fe40000000000 */
[C---:B------:R-:W-:Y:S01]  /*caf0*/  VIADD R7, R12.reuse, UR6 ;  /* 0x000000060c077c36 */ /* 0x040fe20008000000 */
[-C--:B------:R-:W-:Y:S01]  /*cb00*/  LEA.HI.X.SX32 R5, R12, R2.reuse, 0x2, P6 ;  /* 0x000000020c057211 */ /* 0x080fe200030f16ff */
[----:B------:R1:W-:Y:S01]  /*cb10*/  @P5 STG.E desc[UR28][R10.64], R27 ;  /* 0x0000001b0a005986 */ /* 0x0003e2000c10191c */
[----:B------:R-:W-:Y:S01]  /*cb20*/  ISETP.LT.AND P5, PT, R6, UR15, !P0 ;  /* 0x0000000f06007c0c */ /* 0x000fe2000c7a1270 */
[----:B------:R-:W-:Y:S01]  /*cb30*/  VIADD R12, R0, 0x1d ;  /* 0x0000001d000c7836 */ /* 0x000fe20000000000 */
[C---:B------:R-:W-:Y:S01]  /*cb40*/  LEA R6, P6, R7.reuse, R3, 0x2 ;  /* 0x0000000307067211 */ /* 0x040fe200078c10ff */
[C---:B---3--:R-:W-:Y:S01]  /*cb50*/  VIADD R9, R7.reuse, UR6 ;  /* 0x0000000607097c36 */ /* 0x048fe20008000000 */
[----:B------:R2:W-:Y:S02]  /*cb60*/  @P4 STG.E desc[UR28][R4.64], R28 ;  /* 0x0000001c04004986 */ /* 0x0005e4000c10191c */
        /* <DEDUP_REMOVED lines=185> */
[----:B------:R-:W-:Y:S02]  /*d700*/  ISETP.LT.AND P3, PT, R13, UR15, !P0 ;  /* 0x0000000f0d007c0c */ /* 0x000fe4000c761270 */
[-C--:B------:R-:W-:Y:S02]  /*d710*/  LEA.HI.X.SX32 R5, R5, R2.reuse, 0x2, P6 ;  /* 0x0000000205057211 */ /* 0x080fe400030f16ff */
[CC--:B-1----:R-:W-:Y:S01]  /*d720*/  LEA R6, P6, R12.reuse, R3.reuse, 0x2 ;  /* 0x000000030c067211 */ /* 0x0c2fe200078c10ff */
[----:B--2---:R-:W-:Y:S02]  /*d730*/  VIADD R9, R12, UR6 ;  /* 0x000000060c097c36 */ /* 0x004fe40008000000 */
[----:B------:R-:W-:Y:S01]  /*d740*/  VIADD R8, R0, 0x3d ;  /* 0x0000003d00087836 */ /* 0x000fe20000000000 */
[----:B------:R-:W-:Y:S01]  /*d750*/  LEA.HI.X.SX32 R7, R12, R2, 0x2, P6 ;  /* 0x000000020c077211 */ /* 0x000fe200030f16ff */
[C---:B------:R-:W-:Y:S01]  /*d760*/  VIADD R12, R9.reuse, UR6 ;  /* 0x00000006090c7c36 */ /* 0x040fe20008000000 */
[----:B------:R1:W-:Y:S02]  /*d770*/  @P2 STG.E desc[UR28][R4.64], R60 ;  /* 0x0000003c04002986 */ /* 0x0003e4000c10191c */
[----:B------:R-:W-:Y:S01]  /*d780*/  ISETP.LT.AND P2, PT, R8, UR15, !P0 ;  /* 0x0000000f08007c0c */ /* 0x000fe2000c741270 */
[----:B------:R-:W-:Y:S01]  /*d790*/  VIADD R13, R12, UR6 ;  /* 0x000000060c0d7c36 */ /* 0x000fe20008000000 */
[----:B------:R2:W-:Y:S01]  /*d7a0*/  @P1 STG.E desc[UR28][R6.64], R61 ;  /* 0x0000003d06001986 */ /* 0x0005e2000c10191c */
[----:B------:R-:W-:-:S02]  /*d7b0*/  LEA R8, P1, R9, R3, 0x2 ;  /* 0x0000000309087211 */ /* 0x000fc400078210ff */
[CC--:B---3--:R-:W-:Y:S01]  /*d7c0*/  LEA R10, P6, R12.reuse, R3.reuse, 0x2 ;  /* 0x000000030c0a7211 */ /* 0x0c8fe200078c10ff */
[----:B------:R-:W-:Y:S01]  /*d7d0*/  VIADD R14, R13, UR6 ;  /* 0x000000060d0e7c36 */ /* 0x000fe20008000000 */
[-C--:B------:R-:W-:Y:S02]  /*d7e0*/  LEA.HI.X.SX32 R9, R9, R2.reuse, 0x2, P1 ;  /* 0x0000000209097211 */ /* 0x080fe400008f16ff */
[-C--:B------:R-:W-:Y:S01]  /*d7f0*/  LEA.HI.X.SX32 R11, R12, R2.reuse, 0x2, P6 ;  /* 0x000000020c0b7211 */ /* 0x080fe200030f16ff */
[C---:B------:R-:W-:Y:S01]  /*d800*/  VIADD R15, R14.reuse, UR6 ;  /* 0x000000060e0f7c36 */ /* 0x040fe20008000000 */
[CC--:B-1----:R-:W-:Y:S01]  /*d810*/  LEA R4, P1, R13.reuse, R3.reuse, 0x2 ;  /* 0x000000030d047211 */ /* 0x0c2fe200078210ff */
[----:B------:R1:W-:Y:S01]  /*d820*/  @P5 STG.E desc[UR28][R8.64], R62 ;  /* 0x0000003e08005986 */ /* 0x0003e2000c10191c */
[-C--:B------:R-:W-:Y:S01]  /*d830*/  LEA R12, P6, R14, R3.reuse, 0x2 ;  /* 0x000000030e0c7211 */ /* 0x080fe200078c10ff */
[----:B--2---:R-:W-:Y:S01]  /*d840*/  VIADD R7, R0, 0x3f ;  /* 0x0000003f00077836 */ /* 0x004fe20000000000 */
[-C--:B------:R-:W-:Y:S01]  /*d850*/  LEA.HI.X.SX32 R5, R13, R2.reuse, 0x2, P1 ;  /* 0x000000020d057211 */ /* 0x080fe200008f16ff */
[C---:B------:R-:W-:Y:S01]  /*d860*/  VIADD R0, R15.reuse, UR6 ;  /* 0x000000060f007c36 */ /* 0x040fe20008000000 */
[----:B------:R-:W-:Y:S01]  /*d870*/  LEA.HI.X.SX32 R13, R14, R2, 0x2, P6 ;  /* 0x000000020e0d7211 */ /* 0x000fe200030f16ff */
[----:B------:R1:W-:Y:S01]  /*d880*/  @P4 STG.E desc[UR28][R10.64], R63 ;  /* 0x0000003f0a004986 */ /* 0x0003e2000c10191c */
[----:B------:R-:W-:-:S02]  /*d890*/  LEA R6, P6, R15, R3, 0x2 ;  /* 0x000000030f067211 */ /* 0x000fc400078c10ff */
[----:B------:R-:W-:Y:S01]  /*d8a0*/  ISETP.LT.AND P1, PT, R16, UR15, !P0 ;  /* 0x0000000f10007c0c */ /* 0x000fe2000c721270 */
[----:B------:R1:W-:Y:S01]  /*d8b0*/  @P3 STG.E desc[UR28][R4.64], R64 ;  /* 0x0000004004003986 */ /* 0x0003e2000c10191c */
[----:B------:R-:W-:Y:S02]  /*d8c0*/  ISETP.LT.AND P0, PT, R7, UR15, !P0 ;  /* 0x0000000f07007c0c */ /* 0x000fe4000c701270 */
[----:B------:R-:W-:Y:S01]  /*d8d0*/  LEA.HI.X.SX32 R7, R15, R2, 0x2, P6 ;  /* 0x000000020f077211 */ /* 0x000fe200030f16ff */
[----:B------:R1:W-:Y:S01]  /*d8e0*/  @P2 STG.E desc[UR28][R12.64], R65 ;  /* 0x000000410c002986 */ /* 0x0003e2000c10191c */
[----:B------:R-:W-:-:S04]  /*d8f0*/  LEA R14, P6, R0, R3, 0x2 ;  /* 0x00000003000e7211 */ /* 0x000fc800078c10ff */
[----:B------:R-:W-:-:S03]  /*d900*/  LEA.HI.X.SX32 R15, R0, R2, 0x2, P6 ;  /* 0x00000002000f7211 */ /* 0x000fc600030f16ff */
[----:B------:R1:W-:Y:S04]  /*d910*/  @P1 STG.E desc[UR28][R6.64], R66 ;  /* 0x0000004206001986 */ /* 0x0003e8000c10191c */
[----:B------:R1:W-:Y:S01]  /*d920*/  @P0 STG.E desc[UR28][R14.64], R67 ;  /* 0x000000430e000986 */ /* 0x0003e2000c10191c */
[----:B------:R-:W-:Y:S06]  /*d930*/  BAR.SYNC.DEFER_BLOCKING 0x0 ;  /* 0x0000000000007b1d */ /* 0x000fec0000010000 */
[----:B------:R-:W-:Y:S05]  /*d940*/  BRA.U UP0, `(.L_x_20) ;  /* 0x0000000100a07547 */ /* 0x000fea000b800000 */
[----:B------:R-:W2:Y:S01]  /*d950*/  S2UR UR5, SR_CgaCtaId ;  /* 0x00000000000579c3 */ /* 0x000ea20000008800 */
[----:B------:R-:W-:Y:S01]  /*d960*/  NOP ;  /* 0x0000000000007918 */ /* 0x000fe20000000000 */
[----:B------:R-:W-:Y:S01]  /*d970*/  UMOV UR4, 0x50 ;  /* 0x0000005000047882 */ /* 0x000fe20000000000 */
[----:B------:R-:W-:Y:S02]  /*d980*/  IMAD.U32 R0, RZ, RZ, UR8 ;  /* 0x00000008ff007e24 */ /* 0x000fe4000f8e00ff */
[----:B------:R-:W-:Y:S02]  /*d990*/  IMAD.MOV.U32 R3, RZ, RZ, 0xf ;  /* 0x0000000fff037424 */ /* 0x000fe400078e00ff */
[----:B-1----:R-:W-:Y:S01]  /*d9a0*/  IMAD.MOV.U32 R7, RZ, RZ, 0x1 ;  /* 0x00000001ff077424 */ /* 0x002fe200078e00ff */
[----:B------:R-:W-:-:S04]  /*d9b0*/  LOP3.LUT R0, R0, 0xffff, RZ, 0xc0, !PT ;  /* 0x0000ffff00007812 */ /* 0x000fc800078ec0ff */
[----:B------:R-:W-:-:S05]  /*d9c0*/  SHF.R.U32.HI R0, RZ, 0x5, R0 ;  /* 0x00000005ff007819 */ /* 0x000fca0000011600 */
[----:B------:R-:W-:Y:S01]  /*d9d0*/  VIADD R2, R0, 0x10 ;  /* 0x0000001000027836 */ /* 0x000fe20000000000 */
[----:B------:R-:W-:Y:S01]  /*d9e0*/  SHF.L.U32 R0, R3, R0, RZ ;  /* 0x0000000003007219 */ /* 0x000fe200000006ff */
[----:B--2---:R-:W-:-:S03]  /*d9f0*/  ULEA UR6, UR5, UR4, 0x18 ;  /* 0x0000000405067291 */ /* 0x004fc6000f8ec0ff */
[----:B------:R-:W-:-:S04]  /*da00*/  SHF.L.U32 R3, R7, R2, RZ ;  /* 0x0000000207037219 */ /* 0x000fc800000006ff */
[----:B------:R-:W-:Y:S02]  /*da10*/  LOP3.LUT R0, R3, R0, RZ, 0xfc, !PT ;  /* 0x0000000003007212 */ /* 0x000fe400078efcff */
[----:B------:R-:W1:Y:S02]  /*da20*/  LDS R5, [UR6] ;  /* 0x00000006ff057984 */ /* 0x000e640008000800 */
[C---:B------:R-:W-:Y:S02]  /*da30*/  LOP3.LUT R2, R0.reuse, 0xffff, RZ, 0xc0, !PT ;  /* 0x0000ffff00027812 */ /* 0x040fe400078ec0ff */
[----:B-1----:R-:W-:-:S04]  /*da40*/  LOP3.LUT R3, R0, 0xffff, R5, 0x80, !PT ;  /* 0x0000ffff00037812 */ /* 0x002fc800078e8005 */
[----:B------:R-:W-:-:S13]  /*da50*/  ISETP.NE.AND P0, PT, R3, R2, PT ;  /* 0x000000020300720c */ /* 0x000fda0003f05270 */
[----:B------:R-:W-:Y:S05]  /*da60*/  @P0 BRA `(.L_x_21) ;  /* 0x0000000000500947 */ /* 0x000fea0003800000 */
[----:B------:R-:W-:Y:S02]  /*da70*/  SHF.R.U32.HI R5, RZ, 0x10, R5 ;  /* 0x00000010ff057819 */ /* 0x000fe40000011605 */
[----:B------:R-:W-:-:S04]  /*da80*/  SHF.R.U32.HI R2, RZ, 0x10, R0 ;  /* 0x00000010ff027819 */ /* 0x000fc80000011600 */
[----:B------:R-:W-:-:S04]  /*da90*/  LOP3.LUT R5, R5, R2, RZ, 0xc0, !PT ;  /* 0x0000000205057212 */ /* 0x000fc800078ec0ff */
[----:B------:R-:W-:-:S13]  /*daa0*/  ISETP.NE.AND P0, PT, R5, R2, PT ;  /* 0x000000020500720c */ /* 0x000fda0003f05270 */
[----:B------:R-:W-:Y:S05]  /*dab0*/  @P0 BRA `(.L_x_22) ;  /* 0x0000000000300947 */ /* 0x000fea0003800000 */
[----:B------:R-:W-:Y:S01]  /*dac0*/  R2UR UR4, R0 ;  /* 0x00000000000472ca */ /* 0x000fe200000e0000 */
[----:B------:R-:W-:Y:S01]  /*dad0*/  VOTEU.ANY UR5, UPT, PT ;  /* 0x0000000000057886 */ /* 0x000fe200038e0100 */
[----:B------:R-:W1:Y:S01]  /*dae0*/  S2R R0, SR_LANEID ;  /* 0x0000000000007919 */ /* 0x000e620000000000 */
[----:B------:R-:W-:-:S10]  /*daf0*/  UFLO.U32 UR5, UR5 ;  /* 0x00000005000572bd */ /* 0x000fd400080e0000 */
[----:B------:R-:W-:-:S06]  /*db00*/  ULOP3.LUT UR4, URZ, UR4, URZ, 0x33, !UPT ;  /* 0x00000004ff047292 */ /* 0x000fcc000f8e33ff */
[----:B------:R-:W-:-:S04]  /*db10*/  IMAD.U32 R2, RZ, RZ, UR4 ;  /* 0x00000004ff027e24 */ /* 0x000fc8000f8e00ff */
[----:B------:R-:W2:Y:S02]  /*db20*/  REDUX UR7, R2 ;  /* 0x00000000020773c4 */ /* 0x000ea40000000000 */
[----:B------:R3:W-:Y:S01]  /*db30*/  UTCATOMSWS.AND URZ, UR4 ;  /* 0x0000000400ff79e3 */ /* 0x0007e20008000000 */
[----:B-1----:R-:W-:Y:S01]  /*db40*/  ISETP.EQ.U32.AND P0, PT, R0, UR5, PT ;  /* 0x0000000500007c0c */ /* 0x002fe2000bf02070 */
[----:B--2---:R-:W-:-:S12]  /*db50*/  IMAD.U32 R0, RZ, RZ, UR7 ;  /* 0x00000007ff007e24 */ /* 0x004fd8000f8e00ff */
[----:B------:R3:W-:Y:S01]  /*db60*/  @P0 ATOMS.AND RZ, [UR6], R0 ;  /* 0x00000000ffff098c */ /* 0x0007e2000a800006 */
[----:B------:R-:W-:Y:S05]  /*db70*/  BRA `(.L_x_20) ;  /* 0x0000000000147947 */ /* 0x000fea0003800000 */
.L_x_22:
[----:B------:R-:W-:-:S07]  /*db80*/  MOV R2, 0xdba0 ;  /* 0x0000dba000027802 */ /* 0x000fce0000000f00 */
[----:B------:R-:W-:Y:S05]  /*db90*/  CALL.REL.NOINC `($__internal_0_$__cuda_sm10x_tcgen05_guardrail_trap_col_being_dealloced_not_returned_by_alloc) ;  /* 0x00000000005c7944 */ /* 0x000fea0003c00000 */
[----:B------:R-:W-:Y:S05]  /*dba0*/  BRA `(.L_x_20) ;  /* 0x0000000000087947 */ /* 0x000fea0003800000 */
.L_x_21:
[----:B------:R-:W-:-:S07]  /*dbb0*/  MOV R2, 0xdbd0 ;  /* 0x0000dbd000027802 */ /* 0x000fce0000000f00 */
[----:B------:R-:W-:Y:S05]  /*dbc0*/  CALL.REL.NOINC `($__internal_2_$__cuda_sm10x_tcgen05_guardrail_trap_unallocated_columns_being_dealloced) ;  /* 0x0000000000687944 */ /* 0x000fea0003c00000 */
.L_x_20:
[----:B------:R-:W-:Y:S01]  /*dbd0*/  NOP ;  /* 0x0000000000007918 */ /* 0x000fe20000000000 */
[----:B---3--:R-:W-:Y:S05]  /*dbe0*/  EXIT ;  /* 0x000000000000794d */ /* 0x008fea0003800000 */
.L_x_7:
[----:B------:R-:W-:-:S07]  /*dbf0*/  IMAD.MOV.U32 R3, RZ, RZ, R2 ;  /* 0x000000ffff037224 */ /* 0x000fce00078e0002 */
.L_x_23:
[----:B-1----:R1:W2:Y:S02]  /*dc00*/  SYNCS.PHASECHK.TRANS64.TRYWAIT P1, [R9+URZ], R3 ;  /* 0x00000003090075a7 */ /* 0x0022a400080211ff */
[----:B--2---:R-:W-:Y:S05]  /*dc10*/  @!P1 NANOSLEEP.SYNCS 0x989680 ;  /* 0x009896800000995d */ /* 0x004fea0003900000 */
[----:B------:R-:W2:Y:S02]  /*dc20*/  @!P1 SYNCS.PHASECHK.TRANS64 P1, [R9+URZ], R3 ;  /* 0x00000003090095a7 */ /* 0x000ea400080210ff */
[----:B--2---:R-:W-:Y:S05]  /*dc30*/  @!P1 BRA `(.L_x_23) ;  /* 0xfffffffc00f09947 */ /* 0x004fea000383ffff */
[----:B------:R-:W-:Y:S05]  /*dc40*/  BRA `(.L_x_6) ;  /* 0xffffff2400b87947 */ /* 0x000fea000383ffff */
.L_x_10:
[----:B------:R-:W-:-:S07]  /*dc50*/  IMAD.MOV.U32 R3, RZ, RZ, R2 ;  /* 0x000000ffff037224 */ /* 0x000fce00078e0002 */
.L_x_24:
[----:B-1----:R1:W2:Y:S02]  /*dc60*/  SYNCS.PHASECHK.TRANS64.TRYWAIT P0, [R9+URZ], R3 ;  /* 0x00000003090075a7 */ /* 0x0022a400080011ff */
[----:B--2---:R-:W-:Y:S05]  /*dc70*/  @!P0 NANOSLEEP.SYNCS 0x989680 ;  /* 0x009896800000895d */ /* 0x004fea0003900000 */
[----:B------:R-:W2:Y:S02]  /*dc80*/  @!P0 SYNCS.PHASECHK.TRANS64 P0, [R9+URZ], R3 ;  /* 0x00000003090085a7 */ /* 0x000ea400080010ff */
[----:B--2---:R-:W-:Y:S05]  /*dc90*/  @!P0 BRA `(.L_x_24) ;  /* 0xfffffffc00f08947 */ /* 0x004fea000383ffff */
[----:B------:R-:W-:Y:S05]  /*dca0*/  BRA `(.L_x_9) ;  /* 0xffffff28001c7947 */ /* 0x000fea000383ffff */
.L_x_15:
[----:B------:R-:W1:Y:S02]  /*dcb0*/  SYNCS.PHASECHK.TRANS64.TRYWAIT P0, [UR11], R4 ;  /* 0x00000004ff0075a7 */ /* 0x000e64000800110b */
[----:B-1----:R-:W-:Y:S05]  /*dcc0*/  @!P0 BRA `(.L_x_15) ;  /* 0xfffffffc00f88947 */ /* 0x002fea000383ffff */
[----:B------:R-:W-:Y:S05]  /*dcd0*/  BRA `(.L_x_25) ;  /* 0xffffffb800f87947 */ /* 0x000fea000383ffff */
.L_x_19:
[----:B------:R-:W1:Y:S02]  /*dce0*/  SYNCS.PHASECHK.TRANS64.TRYWAIT P2, [UR11], R8 ;  /* 0x00000008ff0075a7 */ /* 0x000e64000804110b */
[----:B-1----:R-:W-:Y:S05]  /*dcf0*/  @!P2 BRA `(.L_x_19) ;  /* 0xfffffffc00f8a947 */ /* 0x002fea000383ffff */
[----:B------:R-:W-:Y:S05]  /*dd00*/  BRA `(.L_x_18) ;  /* 0xffffffe400187947 */ /* 0x000fea000383ffff */
        .weak           $__internal_0_$__cuda_sm10x_tcgen05_guardrail_trap_col_being_dealloced_not_returned_by_alloc
        .type           $__internal_0_$__cuda_sm10x_tcgen05_guardrail_trap_col_being_dealloced_not_returned_by_alloc,@function
        .size           $__internal_0_$__cuda_sm10x_tcgen05_guardrail_trap_col_being_dealloced_not_returned_by_alloc,($__internal_1_$__cuda_sm10x_tcgen05_guardrail_trap_phase_invalid_during_alloc - $__internal_0_$__cuda_sm10x_tcgen05_guardrail_trap_col_being_dealloced_not_returned_by_alloc)
$__internal_0_$__cuda_sm10x_tcgen05_guardrail_trap_col_being_dealloced_not_returned_by_alloc:
[----:B------:R-:W-:Y:S05]  /*dd10*/  BPT.TRAP 0x1 ;  /* 0x000000040000795c */ /* 0x000fea0000300000 */
[----:B------:R-:W-:-:S04]  /*dd20*/  IMAD.MOV.U32 R3, RZ, RZ, 0x0 ;  /* 0x00000000ff037424 */ /* 0x000fc800078e00ff */
[----:B------:R-:W-:Y:S05]  /*dd30*/  RET.REL.NODEC R2 `(matmul_kernel) ;  /* 0xffffff2002b07950 */ /* 0x000fea0003c3ffff */
        .weak           $__internal_1_$__cuda_sm10x_tcgen05_guardrail_trap_phase_invalid_during_alloc
        .type           $__internal_1_$__cuda_sm10x_tcgen05_guardrail_trap_phase_invalid_during_alloc,@function
        .size           $__internal_1_$__cuda_sm10x_tcgen05_guardrail_trap_phase_invalid_during_alloc,($__internal_2_$__cuda_sm10x_tcgen05_guardrail_trap_unallocated_columns_being_dealloced - $__internal_1_$__cuda_sm10x_tcgen05_guardrail_trap_phase_invalid_during_alloc)
$__internal_1_$__cuda_sm10x_tcgen05_guardrail_trap_phase_invalid_during_alloc:
[----:B------:R-:W-:Y:S05]  /*dd40*/  BPT.TRAP 0x1 ;  /* 0x000000040000795c */ /* 0x000fea0000300000 */
[----:B------:R-:W-:-:S04]  /*dd50*/  IMAD.MOV.U32 R3, RZ, RZ, 0x0 ;  /* 0x00000000ff037424 */ /* 0x000fc800078e00ff */
[----:B------:R-:W-:Y:S05]  /*dd60*/  RET.REL.NODEC R2 `(matmul_kernel) ;  /* 0xffffff2002a47950 */ /* 0x000fea0003c3ffff */
        .weak           $__internal_2_$__cuda_sm10x_tcgen05_guardrail_trap_unallocated_columns_being_dealloced
        .type           $__internal_2_$__cuda_sm10x_tcgen05_guardrail_trap_unallocated_columns_being_dealloced,@function
        .size           $__internal_2_$__cuda_sm10x_tcgen05_guardrail_trap_unallocated_columns_being_dealloced,(.L_x_29 - $__internal_2_$__cuda_sm10x_tcgen05_guardrail_trap_unallocated_columns_being_dealloced)
$__internal_2_$__cuda_sm10x_tcgen05_guardrail_trap_unallocated_columns_being_dealloced:
[----:B------:R-:W-:Y:S05]  /*dd70*/  BPT.TRAP 0x1 ;  /* 0x000000040000795c */ /* 0x000fea0000300000 */
[----:B------:R-:W-:-:S04]  /*dd80*/  IMAD.MOV.U32 R3, RZ, RZ, 0x0 ;  /* 0x00000000ff037424 */ /* 0x000fc800078e00ff */
[----:B------:R-:W-:Y:S05]  /*dd90*/  RET.REL.NODEC R2 `(matmul_kernel) ;  /* 0xffffff2002987950 */ /* 0x000fea0003c3ffff */
.L_x_26:
[----:B------:R-:W-:-:S00]  /*dda0*/  BRA `(.L_x_26) ;  /* 0xfffffffc00fc7947 */ /* 0x000fc0000383ffff */
[----:B------:R-:W-:-:S00]  /*ddb0*/  NOP ;  /* 0x0000000000007918 */ /* 0x000fc00000000000 */
        /* <DEDUP_REMOVED lines=12> */
.L_x_29:


//--------------------- .nv.shared.matmul_kernel  --------------------------
	.section	.nv.shared.matmul_kernel,"aw",@nobits
	.sectionflags	@""
	.align	16
	.zero		1024


//--------------------- .nv.shared.reserved.0     --------------------------
	.section	.nv.shared.reserved.0,"aw",@nobits
	.align	8
	.weak		__nv_reservedSMEM_offset_0_alias
	.size		__nv_reservedSMEM_offset_0_alias, 0, 64
	.other		__nv_reservedSMEM_offset_0_alias,@"STO_CUDA_RESERVED_SHARED STV_DEFAULT"
__nv_reservedSMEM_offset_0_alias:
	.zero		0
.nv.shared.reserved.0:
	.zero		64
	.weak		__nv_reservedSMEM_allocation_phase
	.type		__nv_reservedSMEM_allocation_phase,@object
	.size		__nv_reservedSMEM_allocation_phase,(.L_0 - __nv_reservedSMEM_allocation_phase)
__nv_reservedSMEM_allocation_phase:
	.zero		1
.L_0:
	.zero		7
	.weak		__nv_reservedSMEM_devtool_atexit_pc
	.type		__nv_reservedSMEM_devtool_atexit_pc,@object
	.size		__nv_reservedSMEM_devtool_atexit_pc,(__nv_reservedSMEM_allocation_mask - __nv_reservedSMEM_devtool_atexit_pc)
__nv_reservedSMEM_devtool_atexit_pc:
	.zero		8
	.weak		__nv_reservedSMEM_allocation_mask
	.type		__nv_reservedSMEM_allocation_mask,@object
	.size		__nv_reservedSMEM_allocation_mask,(.L_2 - __nv_reservedSMEM_allocation_mask)
__nv_reservedSMEM_allocation_mask:
	.zero		4
.L_2:
	.zero		4
	.weak		__nv_reservedSMEM_tmem_allocation_pipeline_mbarrier
	.type		__nv_reservedSMEM_tmem_allocation_pipeline_mbarrier,@object
	.size		__nv_reservedSMEM_tmem_allocation_pipeline_mbarrier,(__nv_reservedSMEM_tmem_allocation_pipeline_mbarrier_parity - __nv_reservedSMEM_tmem_allocation_pipeline_mbarrier)
__nv_reservedSMEM_tmem_allocation_pipeline_mbarrier:
	.zero		8
	.weak		__nv_reservedSMEM_tmem_allocation_pipeline_mbarrier_parity
	.type		__nv_reservedSMEM_tmem_allocation_pipeline_mbarrier_parity,@object
	.size		__nv_reservedSMEM_tmem_allocation_pipeline_mbarrier_parity,(.L_4 - __nv_reservedSMEM_tmem_allocation_pipeline_mbarrier_parity)
__nv_reservedSMEM_tmem_allocation_pipeline_mbarrier_parity:
	.zero		4
.L_4:


//--------------------- .nv.constant0.matmul_kernel --------------------------
	.section	.nv.constant0.matmul_kernel,"a",@progbits
	.sectionflags	@""
	.align	4
.nv.constant0.matmul_kernel:
	.zero		976


//--------------------- SYMBOLS --------------------------

	.type		.nv.reservedSmem.offset0,@object
	.size		.nv.reservedSmem.offset0,0x4
	.type		.nv.reservedSmem.cap,@object
	.size		.nv.reservedSmem.cap,0x4
